def attn_fwd(
    Q,
    K,
    V,
    Out,
    Lse,
    sm_scale,
    stride_qz,
    stride_qh,
    stride_qm,
    stride_qk,
    stride_kz,
    stride_kh,
    stride_kn,
    stride_kk,
    stride_vz,
    stride_vh,
    stride_vn,
    stride_vk,
    stride_oz,
    stride_oh,
    stride_om,
    stride_ok,
    seqlen_q,
    seqlen_k,
    BLOCK_M: tl.constexpr,
    BLOCK_N: tl.constexpr,
    HEAD_DIM: tl.constexpr,
    CAUSAL: tl.constexpr,
):
    start_m = tl.program_id(0)
    off_hz = tl.program_id(1)
    q_off = off_hz * stride_qh
    k_off = off_hz * stride_kh
    v_off = off_hz * stride_vh
    offs_m = start_m * BLOCK_M + tl.arange(0, BLOCK_M)
    offs_d = tl.arange(0, HEAD_DIM)
    offs_n = tl.arange(0, BLOCK_N)
    q_ptrs = Q + q_off + offs_m[:, None] * stride_qm + offs_d[None, :] * stride_qk
    k_ptrs = K + k_off + offs_d[:, None] * stride_kk + offs_n[None, :] * stride_kn
    v_ptrs = V + v_off + offs_n[:, None] * stride_vn + offs_d[None, :] * stride_vk
    m_i = tl.full([BLOCK_M], float("-inf"), dtype=tl.float32)
    l_i = tl.zeros([BLOCK_M], dtype=tl.float32) + 1.0
    acc = tl.zeros([BLOCK_M, HEAD_DIM], dtype=tl.float32)
    q = tl.load(q_ptrs)
    acc, l_i, m_i = _attn_fwd_inner(
        acc,
        l_i,
        m_i,
        q,
        k_ptrs,
        v_ptrs,
        sm_scale,
        stride_kn,
        stride_vn,
        start_m,
        seqlen_k,
        BLOCK_M,
        BLOCK_N,
        HEAD_DIM,
        CAUSAL,
    )
    acc = acc / l_i[:, None]
    lse = m_i + tl.math.log2(l_i) / 1.4426950408889634
    o_ptrs = (
        Out
        + off_hz * stride_oh
        + offs_m[:, None] * stride_om
        + offs_d[None, :] * stride_ok
    )
    tl.store(o_ptrs, acc.to(Out.dtype.element_ty))
    tl.store(Lse + off_hz * seqlen_q + offs_m, lse)

# config = {"BLOCK_M": 32, "BLOCK_N": 32, "HEAD_DIM": 256, "arch": "sm_90", "causal": false, "dtype": "fp8e4m3", "num_stages": 2, "num_warps": 8}
# arch = sm_90


// ===== COMPILED SASS (sm_90a) =====

	.target	sm_90a

	.elftype	@"ET_EXEC"


//--------------------- .note.nv.tkinfo           --------------------------
	.section	.note.nv.tkinfo,"",@"SHT_NOTE"
	.sectionflags	@"SHF_NOTE_NV_TKINFO"
	.tkinfo
        /*0018*/ 	.word	0x00000002
        /*0030*/ 	.string	""
        /*0030*/ 	.string	"ptxas"
        /*0030*/ 	.string	"Cuda compilation tools, release 13.0, V13.0.88"
        /*0030*/ 	.string	"Build cuda_13.0.r13.0/compiler.36424714_0"
        /*0030*/ 	.string	"-v  -suppress-debug-info  -lineinfo  -arch sm_90a "



//--------------------- .note.nv.cuinfo           --------------------------
	.section	.note.nv.cuinfo,"",@"SHT_NOTE"
	.sectionflags	@"SHF_NOTE_NV_CUINFO"
        /*0018*/ 	.short	0x0002
        /*001a*/ 	.short	0x005a
        /*001c*/ 	.short	0x0082
	.zero		2


//--------------------- .nv.info                  --------------------------
	.section	.nv.info,"",@"SHT_CUDA_INFO"
	.align	4


	//----- nvinfo : EIATTR_REGCOUNT
	.align		4
        /*0000*/ 	.byte	0x04, 0x2f
        /*0002*/ 	.short	(.L_2 - .L_1)
	.align		4
.L_1:
        /*0004*/ 	.word	index@(attn_fwd)
        /*0008*/ 	.word	0x000000f4


	//----- nvinfo : EIATTR_FRAME_SIZE
	.align		4
.L_2:
        /*000c*/ 	.byte	0x04, 0x11
        /*000e*/ 	.short	(.L_4 - .L_3)
	.align		4
.L_3:
        /*0010*/ 	.word	index@(attn_fwd)
        /*0014*/ 	.word	0x00000000


	//----- nvinfo : EIATTR_MIN_STACK_SIZE
	.align		4
.L_4:
        /*0018*/ 	.byte	0x04, 0x12
        /*001a*/ 	.short	(.L_6 - .L_5)
	.align		4
.L_5:
        /*001c*/ 	.word	index@(attn_fwd)
        /*0020*/ 	.word	0x00000000
.L_6:


//--------------------- .nv.compat                --------------------------
	.section	.nv.compat,"",@"SHT_CUDA_COMPAT_INFO"
	.align	4
        /*0000*/ 	.byte	0x02, 0x09, 0x01, 0x00, 0x02, 0x02, 0x02, 0x00, 0x02, 0x05, 0x05, 0x00, 0x03, 0x07, 0x01, 0x01
        /*0010*/ 	.byte	0x02, 0x03, 0x00, 0x00, 0x02, 0x06, 0x01, 0x00, 0x04, 0x0b, 0x08, 0x00, 0x00, 0x00, 0x00, 0x00
        /*0020*/ 	.byte	0x00, 0x00, 0x00, 0x00


//--------------------- .nv.info.attn_fwd         --------------------------
	.section	.nv.info.attn_fwd,"",@"SHT_CUDA_INFO"
	.sectionflags	@""
	.align	4


	//----- nvinfo : EIATTR_CUDA_API_VERSION
	.align		4
        /*0000*/ 	.byte	0x04, 0x37
        /*0002*/ 	.short	(.L_8 - .L_7)
.L_7:
        /*0004*/ 	.word	0x00000082


	//----- nvinfo : EIATTR_KPARAM_INFO
	.align		4
.L_8:
        /*0008*/ 	.byte	0x04, 0x17
        /*000a*/ 	.short	(.L_10 - .L_9)
.L_9:
        /*000c*/ 	.word	0x00000000
        /*0010*/ 	.short	0x0019
        /*0012*/ 	.short	0x0080
        /*0014*/ 	.byte	0x00, 0xf4, 0x21, 0x00


	//----- nvinfo : EIATTR_KPARAM_INFO
	.align		4
.L_10:
        /*0018*/ 	.byte	0x04, 0x17
        /*001a*/ 	.short	(.L_12 - .L_11)
.L_11:
        /*001c*/ 	.word	0x00000000
        /*0020*/ 	.short	0x0018
        /*0022*/ 	.short	0x0078
        /*0024*/ 	.byte	0x00, 0xf4, 0x21, 0x00


	//----- nvinfo : EIATTR_KPARAM_INFO
	.align		4
.L_12:
        /*0028*/ 	.byte	0x04, 0x17
        /*002a*/ 	.short	(.L_14 - .L_13)
.L_13:
        /*002c*/ 	.word	0x00000000
        /*0030*/ 	.short	0x0017
        /*0032*/ 	.short	0x0070
        /*0034*/ 	.byte	0x00, 0xf0, 0x11, 0x00


	//----- nvinfo : EIATTR_KPARAM_INFO
	.align		4
.L_14:
        /*0038*/ 	.byte	0x04, 0x17
        /*003a*/ 	.short	(.L_16 - .L_15)
.L_15:
        /*003c*/ 	.word	0x00000000
        /*0040*/ 	.short	0x0016
        /*0042*/ 	.short	0x006c
        /*0044*/ 	.byte	0x00, 0xf0, 0x11, 0x00


	//----- nvinfo : EIATTR_KPARAM_INFO
	.align		4
.L_16:
        /*0048*/ 	.byte	0x04, 0x17
        /*004a*/ 	.short	(.L_18 - .L_17)
.L_17:
        /*004c*/ 	.word	0x00000000
        /*0050*/ 	.short	0x0015
        /*0052*/ 	.short	0x0068
        /*0054*/ 	.byte	0x00, 0xf0, 0x11, 0x00


	//----- nvinfo : EIATTR_KPARAM_INFO
	.align		4
.L_18:
        /*0058*/ 	.byte	0x04, 0x17
        /*005a*/ 	.short	(.L_20 - .L_19)
.L_19:
        /*005c*/ 	.word	0x00000000
        /*0060*/ 	.short	0x0014
        /*0062*/ 	.short	0x0064
        /*0064*/ 	.byte	0x00, 0xf0, 0x11, 0x00


	//----- nvinfo : EIATTR_KPARAM_INFO
	.align		4
.L_20:
        /*0068*/ 	.byte	0x04, 0x17
        /*006a*/ 	.short	(.L_22 - .L_21)
.L_21:
        /*006c*/ 	.word	0x00000000
        /*0070*/ 	.short	0x0013
        /*0072*/ 	.short	0x0060
        /*0074*/ 	.byte	0x00, 0xf0, 0x11, 0x00


	//----- nvinfo : EIATTR_KPARAM_INFO
	.align		4
.L_22:
        /*0078*/ 	.byte	0x04, 0x17
        /*007a*/ 	.short	(.L_24 - .L_23)
.L_23:
        /*007c*/ 	.word	0x00000000
        /*0080*/ 	.short	0x0012
        /*0082*/ 	.short	0x005c
        /*0084*/ 	.byte	0x00, 0xf0, 0x11, 0x00


	//----- nvinfo : EIATTR_KPARAM_INFO
	.align		4
.L_24:
        /*0088*/ 	.byte	0x04, 0x17
        /*008a*/ 	.short	(.L_26 - .L_25)
.L_25:
        /*008c*/ 	.word	0x00000000
        /*0090*/ 	.short	0x0011
        /*0092*/ 	.short	0x0058
        /*0094*/ 	.byte	0x00, 0xf0, 0x11, 0x00


	//----- nvinfo : EIATTR_KPARAM_INFO
	.align		4
.L_26:
        /*0098*/ 	.byte	0x04, 0x17
        /*009a*/ 	.short	(.L_28 - .L_27)
.L_27:
        /*009c*/ 	.word	0x00000000
        /*00a0*/ 	.short	0x0010
        /*00a2*/ 	.short	0x0054
        /*00a4*/ 	.byte	0x00, 0xf0, 0x11, 0x00


	//----- nvinfo : EIATTR_KPARAM_INFO
	.align		4
.L_28:
        /*00a8*/ 	.byte	0x04, 0x17
        /*00aa*/ 	.short	(.L_30 - .L_29)
.L_29:
        /*00ac*/ 	.word	0x00000000
        /*00b0*/ 	.short	0x000f
        /*00b2*/ 	.short	0x0050
        /*00b4*/ 	.byte	0x00, 0xf0, 0x11, 0x00


	//----- nvinfo : EIATTR_KPARAM_INFO
	.align		4
.L_30:
        /*00b8*/ 	.byte	0x04, 0x17
        /*00ba*/ 	.short	(.L_32 - .L_31)
.L_31:
        /*00bc*/ 	.word	0x00000000
        /*00c0*/ 	.short	0x000e
        /*00c2*/ 	.short	0x004c
        /*00c4*/ 	.byte	0x00, 0xf0, 0x11, 0x00


	//----- nvinfo : EIATTR_KPARAM_INFO
	.align		4
.L_32:
        /*00c8*/ 	.byte	0x04, 0x17
        /*00ca*/ 	.short	(.L_34 - .L_33)
.L_33:
        /*00cc*/ 	.word	0x00000000
        /*00d0*/ 	.short	0x000d
        /*00d2*/ 	.short	0x0048
        /*00d4*/ 	.byte	0x00, 0xf0, 0x11, 0x00


	//----- nvinfo : EIATTR_KPARAM_INFO
	.align		4
.L_34:
        /*00d8*/ 	.byte	0x04, 0x17
        /*00da*/ 	.short	(.L_36 - .L_35)
.L_35:
        /*00dc*/ 	.word	0x00000000
        /*00e0*/ 	.short	0x000c
        /*00e2*/ 	.short	0x0044
        /*00e4*/ 	.byte	0x00, 0xf0, 0x11, 0x00


	//----- nvinfo : EIATTR_KPARAM_INFO
	.align		4
.L_36:
        /*00e8*/ 	.byte	0x04, 0x17
        /*00ea*/ 	.short	(.L_38 - .L_37)
.L_37:
        /*00ec*/ 	.word	0x00000000
        /*00f0*/ 	.short	0x000b
        /*00f2*/ 	.short	0x0040
        /*00f4*/ 	.byte	0x00, 0xf0, 0x11, 0x00


	//----- nvinfo : EIATTR_KPARAM_INFO
	.align		4
.L_38:
        /*00f8*/ 	.byte	0x04, 0x17
        /*00fa*/ 	.short	(.L_40 - .L_39)
.L_39:
        /*00fc*/ 	.word	0x00000000
        /*0100*/ 	.short	0x000a
        /*0102*/ 	.short	0x003c
        /*0104*/ 	.byte	0x00, 0xf0, 0x11, 0x00


	//----- nvinfo : EIATTR_KPARAM_INFO
	.align		4
.L_40:
        /*0108*/ 	.byte	0x04, 0x17
        /*010a*/ 	.short	(.L_42 - .L_41)
.L_41:
        /*010c*/ 	.word	0x00000000
        /*0110*/ 	.short	0x0009
        /*0112*/ 	.short	0x0038
        /*0114*/ 	.byte	0x00, 0xf0, 0x11, 0x00


	//----- nvinfo : EIATTR_KPARAM_INFO
	.align		4
.L_42:
        /*0118*/ 	.byte	0x04, 0x17
        /*011a*/ 	.short	(.L_44 - .L_43)
.L_43:
        /*011c*/ 	.word	0x00000000
        /*0120*/ 	.short	0x0008
        /*0122*/ 	.short	0x0034
        /*0124*/ 	.byte	0x00, 0xf0, 0x11, 0x00


	//----- nvinfo : EIATTR_KPARAM_INFO
	.align		4
.L_44:
        /*0128*/ 	.byte	0x04, 0x17
        /*012a*/ 	.short	(.L_46 - .L_45)
.L_45:
        /*012c*/ 	.word	0x00000000
        /*0130*/ 	.short	0x0007
        /*0132*/ 	.short	0x0030
        /*0134*/ 	.byte	0x00, 0xf0, 0x11, 0x00


	//----- nvinfo : EIATTR_KPARAM_INFO
	.align		4
.L_46:
        /*0138*/ 	.byte	0x04, 0x17
        /*013a*/ 	.short	(.L_48 - .L_47)
.L_47:
        /*013c*/ 	.word	0x00000000
        /*0140*/ 	.short	0x0006
        /*0142*/ 	.short	0x002c
        /*0144*/ 	.byte	0x00, 0xf0, 0x11, 0x00


	//----- nvinfo : EIATTR_KPARAM_INFO
	.align		4
.L_48:
        /*0148*/ 	.byte	0x04, 0x17
        /*014a*/ 	.short	(.L_50 - .L_49)
.L_49:
        /*014c*/ 	.word	0x00000000
        /*0150*/ 	.short	0x0005
        /*0152*/ 	.short	0x0028
        /*0154*/ 	.byte	0x00, 0xf0, 0x11, 0x00


	//----- nvinfo : EIATTR_KPARAM_INFO
	.align		4
.L_50:
        /*0158*/ 	.byte	0x04, 0x17
        /*015a*/ 	.short	(.L_52 - .L_51)
.L_51:
        /*015c*/ 	.word	0x00000000
        /*0160*/ 	.short	0x0004
        /*0162*/ 	.short	0x0020
        /*0164*/ 	.byte	0x00, 0xf4, 0x21, 0x00


	//----- nvinfo : EIATTR_KPARAM_INFO
	.align		4
.L_52:
        /*0168*/ 	.byte	0x04, 0x17
        /*016a*/ 	.short	(.L_54 - .L_53)
.L_53:
        /*016c*/ 	.word	0x00000000
        /*0170*/ 	.short	0x0003
        /*0172*/ 	.short	0x0018
        /*0174*/ 	.byte	0x00, 0xf4, 0x21, 0x00


	//----- nvinfo : EIATTR_KPARAM_INFO
	.align		4
.L_54:
        /*0178*/ 	.byte	0x04, 0x17
        /*017a*/ 	.short	(.L_56 - .L_55)
.L_55:
        /*017c*/ 	.word	0x00000000
        /*0180*/ 	.short	0x0002
        /*0182*/ 	.short	0x0010
        /*0184*/ 	.byte	0x00, 0xf4, 0x21, 0x00


	//----- nvinfo : EIATTR_KPARAM_INFO
	.align		4
.L_56:
        /*0188*/ 	.byte	0x04, 0x17
        /*018a*/ 	.short	(.L_58 - .L_57)
.L_57:
        /*018c*/ 	.word	0x00000000
        /*0190*/ 	.short	0x0001
        /*0192*/ 	.short	0x0008
        /*0194*/ 	.byte	0x00, 0xf4, 0x21, 0x00


	//----- nvinfo : EIATTR_KPARAM_INFO
	.align		4
.L_58:
        /*0198*/ 	.byte	0x04, 0x17
        /*019a*/ 	.short	(.L_60 - .L_59)
.L_59:
        /*019c*/ 	.word	0x00000000
        /*01a0*/ 	.short	0x0000
        /*01a2*/ 	.short	0x0000
        /*01a4*/ 	.byte	0x00, 0xf4, 0x21, 0x00


	//----- nvinfo : EIATTR_SPARSE_MMA_MASK
	.align		4
.L_60:
        /*01a8*/ 	.byte	0x03, 0x50
        /*01aa*/ 	.short	0x0000


	//----- nvinfo : EIATTR_MAXREG_COUNT
	.align		4
        /*01ac*/ 	.byte	0x03, 0x1b
        /*01ae*/ 	.short	0x00ff


	//----- nvinfo : EIATTR_NUM_BARRIERS
	.align		4
        /*01b0*/ 	.byte	0x02, 0x4c
        /*01b2*/ 	.byte	0x01
	.zero		1


	//----- nvinfo : EIATTR_MERCURY_ISA_VERSION
	.align		4
        /*01b4*/ 	.byte	0x03, 0x5f
        /*01b6*/ 	.short	0x0101


	//----- nvinfo : EIATTR_COOP_GROUP_MASK_REGIDS
	.align		4
        /*01b8*/ 	.byte	0x04, 0x29
        /*01ba*/ 	.short	(.L_62 - .L_61)


	//   ....[0]....
.L_61:
        /*01bc*/ 	.word	0xffffffff


	//   ....[1]....
        /*01c0*/ 	.word	0xffffffff


	//   ....[2]....
        /*01c4*/ 	.word	0xffffffff


	//   ....[3]....
        /*01c8*/ 	.word	0xffffffff


	//   ....[4]....
        /*01cc*/ 	.word	0xffffffff


	//   ....[5]....
        /*01d0*/ 	.word	0xffffffff


	//   ....[6]....
        /*01d4*/ 	.word	0xffffffff


	//   ....[7]....
        /*01d8*/ 	.word	0xffffffff


	//   ....[8]....
        /*01dc*/ 	.word	0xffffffff


	//   ....[9]....
        /*01e0*/ 	.word	0xffffffff


	//   ....[10]....
        /*01e4*/ 	.word	0xffffffff


	//   ....[11]....
        /*01e8*/ 	.word	0xffffffff


	//   ....[12]....
        /*01ec*/ 	.word	0xffffffff


	//   ....[13]....
        /*01f0*/ 	.word	0xffffffff


	//   ....[14]....
        /*01f4*/ 	.word	0xffffffff


	//   ....[15]....
        /*01f8*/ 	.word	0xffffffff


	//   ....[16]....
        /*01fc*/ 	.word	0xffffffff


	//   ....[17]....
        /*0200*/ 	.word	0xffffffff


	//   ....[18]....
        /*0204*/ 	.word	0xffffffff


	//   ....[19]....
        /*0208*/ 	.word	0xffffffff


	//----- nvinfo : EIATTR_COOP_GROUP_INSTR_OFFSETS
	.align		4
.L_62:
        /*020c*/ 	.byte	0x04, 0x28
        /*020e*/ 	.short	(.L_64 - .L_63)


	//   ....[0]....
.L_63:
        /*0210*/ 	.word	0x00003920


	//   ....[1]....
        /*0214*/ 	.word	0x00003930


	//   ....[2]....
        /*0218*/ 	.word	0x00003940


	//   ....[3]....
        /*021c*/ 	.word	0x00003950


	//   ....[4]....
        /*0220*/ 	.word	0x000039b0


	//   ....[5]....
        /*0224*/ 	.word	0x000039c0


	//   ....[6]....
        /*0228*/ 	.word	0x000039d0


	//   ....[7]....
        /*022c*/ 	.word	0x000039e0


	//   ....[8]....
        /*0230*/ 	.word	0x00003b00


	//   ....[9]....
        /*0234*/ 	.word	0x00003b20


	//   ....[10]....
        /*0238*/ 	.word	0x00003d90


	//   ....[11]....
        /*023c*/ 	.word	0x00003da0


	//   ....[12]....
        /*0240*/ 	.word	0x00003dc0


	//   ....[13]....
        /*0244*/ 	.word	0x00003dd0


	//   ....[14]....
        /*0248*/ 	.word	0x00003e00


	//   ....[15]....
        /*024c*/ 	.word	0x00003e30


	//   ....[16]....
        /*0250*/ 	.word	0x00003e40


	//   ....[17]....
        /*0254*/ 	.word	0x00003e50


	//   ....[18]....
        /*0258*/ 	.word	0x00003f10


	//   ....[19]....
        /*025c*/ 	.word	0x00003f30


	//----- nvinfo : EIATTR_EXIT_INSTR_OFFSETS
	.align		4
.L_64:
        /*0260*/ 	.byte	0x04, 0x1c
        /*0262*/ 	.short	(.L_66 - .L_65)


	//   ....[0]....
.L_65:
        /*0264*/ 	.word	0x000074a0


	//   ....[1]....
        /*0268*/ 	.word	0x000074d0


	//----- nvinfo : EIATTR_REQNTID
	.align		4
.L_66:
        /*026c*/ 	.byte	0x04, 0x10
        /*026e*/ 	.short	(.L_68 - .L_67)
.L_67:
        /*0270*/ 	.word	0x00000100
        /*0274*/ 	.word	0x00000001
        /*0278*/ 	.word	0x00000001


	//----- nvinfo : EIATTR_CBANK_PARAM_SIZE
	.align		4
.L_68:
        /*027c*/ 	.byte	0x03, 0x19
        /*027e*/ 	.short	0x0088


	//----- nvinfo : EIATTR_PARAM_CBANK
	.align		4
        /*0280*/ 	.byte	0x04, 0x0a
        /*0282*/ 	.short	(.L_70 - .L_69)
	.align		4
.L_69:
        /*0284*/ 	.word	index@(.nv.constant0.attn_fwd)
        /*0288*/ 	.short	0x0210
        /*028a*/ 	.short	0x0088


	//----- nvinfo : EIATTR_SW_WAR
	.align		4
.L_70:
        /*028c*/ 	.byte	0x04, 0x36
        /*028e*/ 	.short	(.L_72 - .L_71)
.L_71:
        /*0290*/ 	.word	0x00000008
.L_72:


//--------------------- .nv.callgraph             --------------------------
	.section	.nv.callgraph,"",@"SHT_CUDA_CALLGRAPH"
	.align	4
	.sectionentsize	8
	.align		4
        /*0000*/ 	.word	0x00000000
	.align		4
        /*0004*/ 	.word	0xffffffff
	.align		4
        /*0008*/ 	.word	0x00000000
	.align		4
        /*000c*/ 	.word	0xfffffffe
	.align		4
        /*0010*/ 	.word	0x00000000
	.align		4
        /*0014*/ 	.word	0xfffffffd
	.align		4
        /*0018*/ 	.word	0x00000000
	.align		4
        /*001c*/ 	.word	0xfffffffc


//--------------------- .nv.constant4             --------------------------
	.section	.nv.constant4,"a",@progbits
	.align	8
	.align		8
.nv.constant4:
        /*0000*/ 	.dword	_$_str


//--------------------- .text.attn_fwd            --------------------------
	.section	.text.attn_fwd,"ax",@progbits
	.align	128
        .global         attn_fwd
        .type           attn_fwd,@function
        .size           attn_fwd,(.L_x_3 - attn_fwd)
        .other          attn_fwd,@"STO_CUDA_ENTRY STV_DEFAULT"
attn_fwd:
.text.attn_fwd:
[----:B------:R-:W0:Y:S01]  /*0000*/  LDC R1, c[0x0][0x28] ;  /* 0x00000a00ff017b82 */ /* 0x000e220000000800 */
[----:B------:R-:W1:Y:S07]  /*0010*/  S2R R46, SR_TID.X ;  /* 0x00000000002e7919 */ /* 0x000e6e0000002100 */
[----:B------:R-:W2:Y:S01]  /*0020*/  S2UR UR8, SR_CTAID.Y ;  /* 0x00000000000879c3 */ /* 0x000ea20000002600 */
[----:B------:R-:W-:Y:S01]  /*0030*/  ULDC.64 UR4, c[0x0][0x240] ;  /* 0x0000900000047ab9 */ /* 0x000fe20000000a00 */
[----:B------:R-:W-:Y:S01]  /*0040*/  ULDC.64 UR10, c[0x0][0x208] ;  /* 0x00008200000a7ab9 */ /* 0x000fe20000000a00 */
[----:B------:R-:W3:Y:S05]  /*0050*/  S2R R221, SR_CTAID.X ;  /* 0x0000000000dd7919 */ /* 0x000eea0000002500 */
[----:B------:R-:W4:Y:S08]  /*0060*/  LDC R47, c[0x0][0x248] ;  /* 0x00009200ff2f7b82 */ /* 0x000f300000000800 */
[----:B------:R-:W5:Y:S01]  /*0070*/  LDC.64 R44, c[0x0][0x210] ;  /* 0x00008400ff2c7b82 */ /* 0x000f620000000a00 */
[----:B--2---:R-:W-:Y:S01]  /*0080*/  UIMAD UR4, UR8, UR4, URZ ;  /* 0x00000004080472a4 */ /* 0x004fe2000f8e023f */
[----:B-1----:R-:W-:-:S02]  /*0090*/  LOP3.LUT R2, R46, 0x1f, RZ, 0xc0, !PT ;  /* 0x0000001f2e027812 */ /* 0x002fc400078ec0ff */
[----:B------:R-:W-:-:S03]  /*00a0*/  SHF.R.U32.HI R3, RZ, 0x5, R46 ;  /* 0x00000005ff037819 */ /* 0x000fc6000001162e */
[----:B---3--:R-:W-:Y:S01]  /*00b0*/  IMAD R221, R221, 0x20, R2 ;  /* 0x00000020dddd7824 */ /* 0x008fe200078e0202 */
[----:B------:R-:W-:-:S03]  /*00c0*/  SGXT.U32 R3, R3, 0x3 ;  /* 0x000000030303781a */ /* 0x000fc60000000000 */
[----:B------:R-:W-:Y:S01]  /*00d0*/  IMAD R5, R221, UR5, RZ ;  /* 0x00000005dd057c24 */ /* 0x000fe2000f8e02ff */
[----:B------:R-:W-:Y:S01]  /*00e0*/  USHF.R.S32.HI UR5, URZ, 0x1f, UR4 ;  /* 0x0000001f3f057899 */ /* 0x000fe20008011404 */
[----:B----4-:R-:W-:-:S03]  /*00f0*/  IMAD R0, R3, R47, RZ ;  /* 0x0000002f03007224 */ /* 0x010fc600078e02ff */
[----:B-----5:R-:W-:Y:S01]  /*0100*/  IADD3 R43, P0, P1, R5, UR4, R44 ;  /* 0x00000004052b7c10 */ /* 0x020fe2000f91e02c */
[----:B------:R-:W-:Y:S01]  /*0110*/  IMAD R7, R47, 0x8, R0 ;  /* 0x000000082f077824 */ /* 0x000fe200078e0200 */
[----:B------:R-:W-:-:S03]  /*0120*/  SHF.R.S32.HI R4, RZ, 0x1f, R5 ;  /* 0x0000001fff047819 */ /* 0x000fc60000011405 */
[----:B------:R-:W-:Y:S01]  /*0130*/  IMAD R9, R47, 0x8, R7 ;  /* 0x000000082f097824 */ /* 0x000fe200078e0207 */
[----:B------:R-:W-:Y:S02]  /*0140*/  IADD3.X R45, R4, UR5, R45, P0, P1 ;  /* 0x00000005042d7c10 */ /* 0x000fe400087e242d */
[CC--:B------:R-:W-:Y:S02]  /*0150*/  IADD3 R4, P0, R0.reuse, R43.reuse, RZ ;  /* 0x0000002b00047210 */ /* 0x0c0fe40007f1e0ff */
[----:B------:R-:W-:Y:S02]  /*0160*/  IADD3 R6, P1, R7, R43, RZ ;  /* 0x0000002b07067210 */ /* 0x000fe40007f3e0ff */
[----:B------:R-:W-:Y:S01]  /*0170*/  LEA.HI.X.SX32 R5, R0, R45, 0x1, P0 ;  /* 0x0000002d00057211 */ /* 0x000fe200000f0eff */
[----:B------:R-:W-:Y:S01]  /*0180*/  IMAD R0, R47, 0x8, R9 ;  /* 0x000000082f007824 */ /* 0x000fe200078e0209 */
[----:B------:R-:W-:Y:S02]  /*0190*/  IADD3 R8, P0, R9, R43, RZ ;  /* 0x0000002b09087210 */ /* 0x000fe40007f1e0ff */
[-C--:B------:R-:W-:Y:S01]  /*01a0*/  LEA.HI.X.SX32 R7, R7, R45.reuse, 0x1, P1 ;  /* 0x0000002d07077211 */ /* 0x080fe200008f0eff */
[----:B------:R1:W2:Y:S01]  /*01b0*/  LDG.E.U8 R17, desc[UR10][R4.64] ;  /* 0x0000000a04117981 */ /* 0x0002a2000c1e1100 */
[----:B------:R-:W-:Y:S01]  /*01c0*/  LEA.HI.X.SX32 R9, R9, R45, 0x1, P0 ;  /* 0x0000002d09097211 */ /* 0x000fe200000f0eff */
[C---:B------:R-:W-:Y:S01]  /*01d0*/  IMAD R13, R47.reuse, 0x8, R0 ;  /* 0x000000082f0d7824 */ /* 0x040fe200078e0200 */
[C---:B------:R-:W-:Y:S01]  /*01e0*/  IADD3 R10, P0, R0.reuse, R43, RZ ;  /* 0x0000002b000a7210 */ /* 0x040fe20007f1e0ff */
[----:B------:R3:W2:Y:S03]  /*01f0*/  LDG.E.U8 R18, desc[UR10][R6.64] ;  /* 0x0000000a06127981 */ /* 0x0006a6000c1e1100 */
[----:B------:R-:W-:Y:S01]  /*0200*/  LEA.HI.X.SX32 R11, R0, R45, 0x1, P0 ;  /* 0x0000002d000b7211 */ /* 0x000fe200000f0eff */
[----:B------:R-:W-:Y:S01]  /*0210*/  IMAD R0, R47, 0x8, R13 ;  /* 0x000000082f007824 */ /* 0x000fe200078e020d */
[----:B------:R-:W-:Y:S01]  /*0220*/  IADD3 R12, P0, R13, R43, RZ ;  /* 0x0000002b0d0c7210 */ /* 0x000fe20007f1e0ff */
[----:B------:R-:W4:Y:S02]  /*0230*/  LDG.E.U8 R19, desc[UR10][R8.64] ;  /* 0x0000000a08137981 */ /* 0x000f24000c1e1100 */
[----:B------:R-:W-:Y:S01]  /*0240*/  IMAD R15, R47, 0x8, R0 ;  /* 0x000000082f0f7824 */ /* 0x000fe200078e0200 */
[----:B------:R-:W-:Y:S01]  /*0250*/  LEA.HI.X.SX32 R13, R13, R45, 0x1, P0 ;  /* 0x0000002d0d0d7211 */ /* 0x000fe200000f0eff */
[----:B------:R5:W4:Y:S01]  /*0260*/  LDG.E.U8 R20, desc[UR10][R10.64] ;  /* 0x0000000a0a147981 */ /* 0x000b22000c1e1100 */
[CC--:B-1----:R-:W-:Y:S01]  /*0270*/  IADD3 R4, P0, R0.reuse, R43.reuse, RZ ;  /* 0x0000002b00047210 */ /* 0x0c2fe20007f1e0ff */
[----:B------:R-:W-:Y:S01]  /*0280*/  IMAD R16, R47, 0x8, R15 ;  /* 0x000000082f107824 */ /* 0x000fe200078e020f */
[----:B------:R-:W-:Y:S01]  /*0290*/  IADD3 R14, P1, R15, R43, RZ ;  /* 0x0000002b0f0e7210 */ /* 0x000fe20007f3e0ff */
[----:B------:R1:W2:Y:S01]  /*02a0*/  LDG.E.U8 R21, desc[UR10][R12.64] ;  /* 0x0000000a0c157981 */ /* 0x0002a2000c1e1100 */
[----:B------:R-:W-:Y:S01]  /*02b0*/  LEA.HI.X.SX32 R5, R0, R45, 0x1, P0 ;  /* 0x0000002d00057211 */ /* 0x000fe200000f0eff */
[----:B------:R-:W-:Y:S01]  /*02c0*/  IMAD R0, R47, 0x8, R16 ;  /* 0x000000082f007824 */ /* 0x000fe200078e0210 */
[----:B---3--:R-:W-:-:S02]  /*02d0*/  IADD3 R6, P0, R16, R43, RZ ;  /* 0x0000002b10067210 */ /* 0x008fc40007f1e0ff */
[-C--:B------:R-:W-:Y:S01]  /*02e0*/  LEA.HI.X.SX32 R15, R15, R45.reuse, 0x1, P1 ;  /* 0x0000002d0f0f7211 */ /* 0x080fe200008f0eff */
[----:B------:R3:W2:Y:S01]  /*02f0*/  LDG.E.U8 R22, desc[UR10][R4.64] ;  /* 0x0000000a04167981 */ /* 0x0006a2000c1e1100 */
[----:B------:R-:W-:Y:S01]  /*0300*/  LEA.HI.X.SX32 R7, R16, R45, 0x1, P0 ;  /* 0x0000002d10077211 */ /* 0x000fe200000f0eff */
[C---:B-----5:R-:W-:Y:S01]  /*0310*/  IMAD R11, R47.reuse, 0x8, R0 ;  /* 0x000000082f0b7824 */ /* 0x060fe200078e0200 */
[C---:B------:R-:W-:Y:S01]  /*0320*/  IADD3 R8, P0, R0.reuse, R43, RZ ;  /* 0x0000002b00087210 */ /* 0x040fe20007f1e0ff */
[----:B------:R5:W2:Y:S03]  /*0330*/  LDG.E.U8 R23, desc[UR10][R14.64] ;  /* 0x0000000a0e177981 */ /* 0x000aa6000c1e1100 */
[----:B------:R-:W-:Y:S01]  /*0340*/  LEA.HI.X.SX32 R9, R0, R45, 0x1, P0 ;  /* 0x0000002d00097211 */ /* 0x000fe200000f0eff */
[----:B------:R-:W-:Y:S01]  /*0350*/  IMAD R0, R47, 0x8, R11 ;  /* 0x000000082f007824 */ /* 0x000fe200078e020b */
[-C--:B------:R-:W-:Y:S01]  /*0360*/  IADD3 R10, P0, R11, R43.reuse, RZ ;  /* 0x0000002b0b0a7210 */ /* 0x080fe20007f1e0ff */
[----:B------:R0:W2:Y:S02]  /*0370*/  LDG.E.U8 R24, desc[UR10][R6.64] ;  /* 0x0000000a06187981 */ /* 0x0000a4000c1e1100 */
[----:B------:R-:W-:Y:S01]  /*0380*/  IMAD R16, R47, 0x8, R0 ;  /* 0x000000082f107824 */ /* 0x000fe200078e0200 */
[----:B-1----:R-:W-:Y:S01]  /*0390*/  IADD3 R12, P1, R0, R43, RZ ;  /* 0x0000002b000c7210 */ /* 0x002fe20007f3e0ff */
[----:B------:R1:W2:Y:S01]  /*03a0*/  LDG.E.U8 R25, desc[UR10][R8.64] ;  /* 0x0000000a08197981 */ /* 0x0002a2000c1e1100 */
[----:B------:R-:W-:-:S02]  /*03b0*/  LEA.HI.X.SX32 R11, R11, R45, 0x1, P0 ;  /* 0x0000002d0b0b7211 */ /* 0x000fc400000f0eff */
[----:B------:R-:W-:Y:S01]  /*03c0*/  LEA.HI.X.SX32 R13, R0, R45, 0x1, P1 ;  /* 0x0000002d000d7211 */ /* 0x000fe200008f0eff */
[C---:B------:R-:W-:Y:S01]  /*03d0*/  IMAD R0, R47.reuse, 0x8, R16 ;  /* 0x000000082f007824 */ /* 0x040fe200078e0210 */
[C---:B---3--:R-:W-:Y:S01]  /*03e0*/  IADD3 R4, P0, R16.reuse, R43, RZ ;  /* 0x0000002b10047210 */ /* 0x048fe20007f1e0ff */
[----:B------:R3:W2:Y:S03]  /*03f0*/  LDG.E.U8 R26, desc[UR10][R10.64] ;  /* 0x0000000a0a1a7981 */ /* 0x0006a6000c1e1100 */
[----:B------:R-:W-:Y:S01]  /*0400*/  LEA.HI.X.SX32 R5, R16, R45, 0x1, P0 ;  /* 0x0000002d10057211 */ /* 0x000fe200000f0eff */
[C---:B-----5:R-:W-:Y:S01]  /*0410*/  IMAD R15, R47.reuse, 0x8, R0 ;  /* 0x000000082f0f7824 */ /* 0x060fe200078e0200 */
[C---:B0-----:R-:W-:Y:S01]  /*0420*/  IADD3 R6, P0, R0.reuse, R43, RZ ;  /* 0x0000002b00067210 */ /* 0x041fe20007f1e0ff */
[----:B------:R0:W5:Y:S03]  /*0430*/  LDG.E.U8 R27, desc[UR10][R12.64] ;  /* 0x0000000a0c1b7981 */ /* 0x000166000c1e1100 */
[----:B------:R-:W-:Y:S01]  /*0440*/  LEA.HI.X.SX32 R7, R0, R45, 0x1, P0 ;  /* 0x0000002d00077211 */ /* 0x000fe200000f0eff */
[----:B------:R-:W-:Y:S01]  /*0450*/  IMAD R0, R47, 0x8, R15 ;  /* 0x000000082f007824 */ /* 0x000fe200078e020f */
[-C--:B-1----:R-:W-:Y:S01]  /*0460*/  IADD3 R8, P0, R15, R43.reuse, RZ ;  /* 0x0000002b0f087210 */ /* 0x082fe20007f1e0ff */
[----:B------:R1:W5:Y:S02]  /*0470*/  LDG.E.U8 R28, desc[UR10][R4.64] ;  /* 0x0000000a041c7981 */ /* 0x000364000c1e1100 */
[----:B------:R-:W-:Y:S01]  /*0480*/  IMAD R16, R47, 0x8, R0 ;  /* 0x000000082f107824 */ /* 0x000fe200078e0200 */
[----:B------:R-:W-:Y:S01]  /*0490*/  IADD3 R14, P1, R0, R43, RZ ;  /* 0x0000002b000e7210 */ /* 0x000fe20007f3e0ff */
[----:B------:R1:W5:Y:S01]  /*04a0*/  LDG.E.U8 R29, desc[UR10][R6.64] ;  /* 0x0000000a061d7981 */ /* 0x000362000c1e1100 */
[----:B------:R-:W-:-:S02]  /*04b0*/  LEA.HI.X.SX32 R9, R15, R45, 0x1, P0 ;  /* 0x0000002d0f097211 */ /* 0x000fc400000f0eff */
[----:B------:R-:W-:Y:S01]  /*04c0*/  LEA.HI.X.SX32 R15, R0, R45, 0x1, P1 ;  /* 0x0000002d000f7211 */ /* 0x000fe200008f0eff */
[C---:B------:R-:W-:Y:S01]  /*04d0*/  IMAD R0, R47.reuse, 0x8, R16 ;  /* 0x000000082f007824 */ /* 0x040fe200078e0210 */
[C---:B---3--:R-:W-:Y:S01]  /*04e0*/  IADD3 R10, P0, R16.reuse, R43, RZ ;  /* 0x0000002b100a7210 */ /* 0x048fe20007f1e0ff */
[----:B------:R3:W5:Y:S03]  /*04f0*/  LDG.E.U8 R30, desc[UR10][R8.64] ;  /* 0x0000000a081e7981 */ /* 0x000766000c1e1100 */
[----:B------:R-:W-:Y:S01]  /*0500*/  LEA.HI.X.SX32 R11, R16, R45, 0x1, P0 ;  /* 0x0000002d100b7211 */ /* 0x000fe200000f0eff */
[C---:B0-----:R-:W-:Y:S01]  /*0510*/  IMAD R13, R47.reuse, 0x8, R0 ;  /* 0x000000082f0d7824 */ /* 0x041fe200078e0200 */
[C---:B-1----:R-:W-:Y:S01]  /*0520*/  IADD3 R4, P0, R0.reuse, R43, RZ ;  /* 0x0000002b00047210 */ /* 0x042fe20007f1e0ff */
[----:B------:R0:W5:Y:S03]  /*0530*/  LDG.E.U8 R31, desc[UR10][R14.64] ;  /* 0x0000000a0e1f7981 */ /* 0x000166000c1e1100 */
[----:B------:R-:W-:Y:S01]  /*0540*/  LEA.HI.X.SX32 R5, R0, R45, 0x1, P0 ;  /* 0x0000002d00057211 */ /* 0x000fe200000f0eff */
[----:B------:R-:W-:Y:S01]  /*0550*/  IMAD R0, R47, 0x8, R13 ;  /* 0x000000082f007824 */ /* 0x000fe200078e020d */
[-C--:B------:R-:W-:Y:S01]  /*0560*/  IADD3 R6, P0, R13, R43.reuse, RZ ;  /* 0x0000002b0d067210 */ /* 0x080fe20007f1e0ff */
        /* <DEDUP_REMOVED lines=40> */
[----:B------:R3:W5:Y:S02]  /*07f0*/  LDG.E.U8 R42, desc[UR10][R10.64] ;  /* 0x0000000a0a2a7981 */ /* 0x000764000c1e1100 */
[C---:B0-----:R-:W-:Y:S01]  /*0800*/  IMAD R15, R47.reuse, 0x8, R0 ;  /* 0x000000082f0f7824 */ /* 0x041fe200078e0200 */
[----:B------:R-:W-:Y:S01]  /*0810*/  LEA.HI.X.SX32 R5, R16, R45, 0x1, P0 ;  /* 0x0000002d10057211 */ /* 0x000fe200000f0eff */
[----:B------:R-:W5:Y:S01]  /*0820*/  LDG.E.U8 R12, desc[UR10][R12.64] ;  /* 0x0000000a0c0c7981 */ /* 0x000f62000c1e1100 */
[----:B-1----:R-:W-:Y:S01]  /*0830*/  IADD3 R6, P0, R0, R43, RZ ;  /* 0x0000002b00067210 */ /* 0x002fe20007f1e0ff */
[----:B------:R-:W-:-:S03]  /*0840*/  IMAD R16, R47, 0x8, R15 ;  /* 0x000000082f107824 */ /* 0x000fc600078e020f */
[----:B------:R-:W-:Y:S01]  /*0850*/  LEA.HI.X.SX32 R7, R0, R45, 0x1, P0 ;  /* 0x0000002d00077211 */ /* 0x000fe200000f0eff */
[----:B------:R-:W-:Y:S01]  /*0860*/  IMAD R0, R47, 0x8, R16 ;  /* 0x000000082f007824 */ /* 0x000fe200078e0210 */
[CC--:B------:R-:W-:Y:S01]  /*0870*/  IADD3 R8, P0, R15.reuse, R43.reuse, RZ ;  /* 0x0000002b0f087210 */ /* 0x0c0fe20007f1e0ff */
[----:B------:R0:W5:Y:S01]  /*0880*/  LDG.E.U8 R5, desc[UR10][R4.64] ;  /* 0x0000000a04057981 */ /* 0x000162000c1e1100 */
[----:B------:R-:W-:Y:S02]  /*0890*/  IADD3 R14, P1, R16, R43, RZ ;  /* 0x0000002b100e7210 */ /* 0x000fe40007f3e0ff */
[----:B------:R-:W-:Y:S01]  /*08a0*/  LEA.HI.X.SX32 R9, R15, R45, 0x1, P0 ;  /* 0x0000002d0f097211 */ /* 0x000fe200000f0eff */
[----:B------:R1:W5:Y:S01]  /*08b0*/  LDG.E.U8 R6, desc[UR10][R6.64] ;  /* 0x0000000a06067981 */ /* 0x000362000c1e1100 */
[----:B---3--:R-:W-:Y:S02]  /*08c0*/  IADD3 R10, P0, R0, R43, RZ ;  /* 0x0000002b000a7210 */ /* 0x008fe40007f1e0ff */
[----:B------:R-:W-:-:S02]  /*08d0*/  LEA.HI.X.SX32 R15, R16, R45, 0x1, P1 ;  /* 0x0000002d100f7211 */ /* 0x000fc400008f0eff */
[----:B------:R-:W-:Y:S01]  /*08e0*/  LEA.HI.X.SX32 R11, R0, R45, 0x1, P0 ;  /* 0x0000002d000b7211 */ /* 0x000fe200000f0eff */
[----:B------:R3:W5:Y:S04]  /*08f0*/  LDG.E.U8 R9, desc[UR10][R8.64] ;  /* 0x0000000a08097981 */ /* 0x000768000c1e1100 */
[----:B------:R-:W5:Y:S04]  /*0900*/  LDG.E.U8 R14, desc[UR10][R14.64] ;  /* 0x0000000a0e0e7981 */ /* 0x000f68000c1e1100 */
[----:B------:R5:W5:Y:S01]  /*0910*/  LDG.E.U8 R11, desc[UR10][R10.64] ;  /* 0x0000000a0a0b7981 */ /* 0x000b62000c1e1100 */
[----:B------:R-:W3:Y:S01]  /*0920*/  S2R R0, SR_TID.X ;  /* 0x0000000000007919 */ /* 0x000ee20000002100 */
[----:B------:R-:W3:Y:S01]  /*0930*/  S2UR UR7, SR_CgaCtaId ;  /* 0x00000000000779c3 */ /* 0x000ee20000008800 */
[----:B0-----:R-:W-:-:S02]  /*0940*/  LOP3.LUT R4, R46, 0xc0, RZ, 0xc0, !PT ;  /* 0x000000c02e047812 */ /* 0x001fc400078ec0ff */
[----:B------:R-:W-:Y:S02]  /*0950*/  LOP3.LUT R222, R46, 0xff, RZ, 0xc0, !PT ;  /* 0x000000ff2ede7812 */ /* 0x000fe400078ec0ff */
[----:B-1----:R-:W-:-:S03]  /*0960*/  SHF.R.U32.HI R7, RZ, 0x2, R4 ;  /* 0x00000002ff077819 */ /* 0x002fc60000011604 */
[----:B------:R-:W-:-:S05]  /*0970*/  IMAD.SHL.U32 R4, R222, 0x2, RZ ;  /* 0x00000002de047824 */ /* 0x000fca00078e00ff */
[----:B------:R-:W-:Y:S01]  /*0980*/  LOP3.LUT R4, R4, R7, RZ, 0x3c, !PT ;  /* 0x0000000704047212 */ /* 0x000fe200078e3cff */
[----:B------:R-:W-:Y:S01]  /*0990*/  UMOV UR4, 0x400 ;  /* 0x0000040000047882 */ /* 0x000fe20000000000 */
[C---:B---3--:R-:W-:Y:S01]  /*09a0*/  LOP3.LUT R13, R0.reuse, 0xe0, RZ, 0xc0, !PT ;  /* 0x000000e0000d7812 */ /* 0x048fe200078ec0ff */
[C---:B------:R-:W-:Y:S02]  /*09b0*/  IMAD.SHL.U32 R215, R0.reuse, 0x20, RZ ;  /* 0x0000002000d77824 */ /* 0x040fe400078e00ff */
[C---:B------:R-:W-:Y:S02]  /*09c0*/  IMAD.SHL.U32 R7, R0.reuse, 0x4, RZ ;  /* 0x0000000400077824 */ /* 0x040fe400078e00ff */
[----:B------:R-:W-:Y:S01]  /*09d0*/  IMAD.SHL.U32 R8, R13, 0x8, RZ ;  /* 0x000000080d087824 */ /* 0x000fe200078e00ff */
[----:B------:R-:W-:-:S04]  /*09e0*/  LOP3.LUT R213, R0, 0x18, RZ, 0xc0, !PT ;  /* 0x0000001800d57812 */ /* 0x000fc800078ec0ff */
[----:B------:R-:W-:Y:S02]  /*09f0*/  LOP3.LUT R215, R8, 0x60, R215, 0xf8, !PT ;  /* 0x0000006008d77812 */ /* 0x000fe400078ef8d7 */
[----:B------:R-:W-:Y:S02]  /*0a00*/  LOP3.LUT R8, R7, 0xfc, RZ, 0xc0, !PT ;  /* 0x000000fc07087812 */ /* 0x000fe400078ec0ff */
[----:B------:R-:W-:Y:S01]  /*0a10*/  LOP3.LUT R212, R0, 0xc0, RZ, 0xc0, !PT ;  /* 0x000000c000d47812 */ /* 0x000fe200078ec0ff */
[----:B------:R-:W-:Y:S02]  /*0a20*/  ULEA UR7, UR7, UR4, 0x18 ;  /* 0x0000000407077291 */ /* 0x000fe4000f8ec03f */
[----:B------:R-:W-:Y:S01]  /*0a30*/  IMAD R7, R213, 0x100, R8 ;  /* 0x00000100d5077824 */ /* 0x000fe200078e0208 */
[----:B------:R-:W-:-:S04]  /*0a40*/  SHF.R.U32.HI R212, RZ, 0x1, R212 ;  /* 0x00000001ffd47819 */ /* 0x000fc800000116d4 */
[----:B------:R-:W-:Y:S01]  /*0a50*/  LOP3.LUT R212, R7, R212, RZ, 0x3c, !PT ;  /* 0x000000d407d47212 */ /* 0x000fe200078e3cff */
[----:B------:R-:W-:Y:S01]  /*0a60*/  IMAD.MOV.U32 R220, RZ, RZ, 0x3f800000 ;  /* 0x3f800000ffdc7424 */ /* 0x000fe200078e00ff */
[----:B------:R-:W-:Y:S01]  /*0a70*/  CS2R R72, SRZ ;  /* 0x0000000000487805 */ /* 0x000fe2000001ff00 */
[----:B------:R-:W-:Y:S01]  /*0a80*/  IMAD.MOV.U32 R117, RZ, RZ, -0x800000 ;  /* 0xff800000ff757424 */ /* 0x000fe200078e00ff */
[----:B------:R-:W-:Y:S01]  /*0a90*/  CS2R R74, SRZ ;  /* 0x00000000004a7805 */ /* 0x000fe2000001ff00 */
[----:B------:R-:W-:Y:S01]  /*0aa0*/  IMAD.MOV.U32 R116, RZ, RZ, -0x800000 ;  /* 0xff800000ff747424 */ /* 0x000fe200078e00ff */
[----:B------:R-:W-:Y:S01]  /*0ab0*/  CS2R R64, SRZ ;  /* 0x0000000000407805 */ /* 0x000fe2000001ff00 */
[----:B------:R-:W-:Y:S01]  /*0ac0*/  IMAD.MOV.U32 R119, RZ, RZ, -0x800000 ;  /* 0xff800000ff777424 */ /* 0x000fe200078e00ff */
[----:B------:R-:W-:Y:S01]  /*0ad0*/  CS2R R66, SRZ ;  /* 0x0000000000427805 */ /* 0x000fe2000001ff00 */
[----:B------:R-:W-:Y:S01]  /*0ae0*/  IMAD.MOV.U32 R118, RZ, RZ, -0x800000 ;  /* 0xff800000ff767424 */ /* 0x000fe200078e00ff */
[----:B------:R-:W-:Y:S01]  /*0af0*/  CS2R R84, SRZ ;  /* 0x0000000000547805 */ /* 0x000fe2000001ff00 */
[----:B------:R-:W-:Y:S01]  /*0b00*/  IMAD.MOV.U32 R219, RZ, RZ, 0x3f800000 ;  /* 0x3f800000ffdb7424 */ /* 0x000fe200078e00ff */
[----:B------:R-:W-:Y:S01]  /*0b10*/  CS2R R86, SRZ ;  /* 0x0000000000567805 */ /* 0x000fe2000001ff00 */
[----:B------:R-:W-:Y:S01]  /*0b20*/  IMAD.MOV.U32 R218, RZ, RZ, 0x3f800000 ;  /* 0x3f800000ffda7424 */ /* 0x000fe200078e00ff */
[----:B------:R-:W-:Y:S01]  /*0b30*/  CS2R R80, SRZ ;  /* 0x0000000000507805 */ /* 0x000fe2000001ff00 */
[----:B------:R-:W-:Y:S01]  /*0b40*/  IMAD.MOV.U32 R217, RZ, RZ, 0x3f800000 ;  /* 0x3f800000ffd97424 */ /* 0x000fe200078e00ff */
[----:B------:R-:W-:-:S02]  /*0b50*/  CS2R R82, SRZ ;  /* 0x0000000000527805 */ /* 0x000fc4000001ff00 */
[----:B------:R-:W-:Y:S02]  /*0b60*/  CS2R R76, SRZ ;  /* 0x00000000004c7805 */ /* 0x000fe4000001ff00 */
[----:B------:R-:W-:Y:S02]  /*0b70*/  CS2R R78, SRZ ;  /* 0x00000000004e7805 */ /* 0x000fe4000001ff00 */
[----:B------:R-:W-:Y:S02]  /*0b80*/  CS2R R88, SRZ ;  /* 0x0000000000587805 */ /* 0x000fe4000001ff00 */
[----:B------:R-:W-:Y:S02]  /*0b90*/  CS2R R90, SRZ ;  /* 0x00000000005a7805 */ /* 0x000fe4000001ff00 */
[----:B------:R-:W-:Y:S02]  /*0ba0*/  CS2R R92, SRZ ;  /* 0x00000000005c7805 */ /* 0x000fe4000001ff00 */
[----:B------:R-:W-:-:S02]  /*0bb0*/  ISETP.GE.U32.AND P1, PT, R222, 0x20, PT ;  /* 0x00000020de00780c */ /* 0x000fc40003f26070 */
[----:B------:R-:W-:Y:S02]  /*0bc0*/  CS2R R94, SRZ ;  /* 0x00000000005e7805 */ /* 0x000fe4000001ff00 */
[----:B------:R-:W-:Y:S02]  /*0bd0*/  CS2R R68, SRZ ;  /* 0x0000000000447805 */ /* 0x000fe4000001ff00 */
[----:B------:R-:W-:Y:S01]  /*0be0*/  CS2R R70, SRZ ;  /* 0x0000000000467805 */ /* 0x000fe2000001ff00 */
[----:B----4-:R-:W-:-:S05]  /*0bf0*/  IMAD R19, R20, 0x100, R19 ;  /* 0x0000010014137824 */ /* 0x010fca00078e0213 */
[----:B------:R-:W-:-:S04]  /*0c00*/  F2FP.F16.E4M3.UNPACK_B R19, R19 ;  /* 0x00000013ff13723e */ /* 0x000fc800020006ff */
[----:B------:R-:W-:-:S05]  /*0c10*/  PRMT R7, R19, 0x7632, R7 ;  /* 0x0000763213077816 */ /* 0x000fca0000000007 */
[----:B------:R0:W-:Y:S01]  /*0c20*/  STS.U16 [R4+UR7+0x600], R7 ;  /* 0x0006000704007988 */ /* 0x0001e20008000407 */
[----:B--2---:R-:W-:-:S05]  /*0c30*/  IMAD R25, R26, 0x100, R25 ;  /* 0x000001001a197824 */ /* 0x004fca00078e0219 */
[----:B------:R-:W-:-:S04]  /*0c40*/  F2FP.F16.E4M3.UNPACK_B R25, R25 ;  /* 0x00000019ff19723e */ /* 0x000fc800020006ff */
[----:B0-----:R-:W-:-:S05]  /*0c50*/  PRMT R7, R25, 0x7632, R7 ;  /* 0x0000763219077816 */ /* 0x001fca0000000007 */
[----:B------:R0:W-:Y:S01]  /*0c60*/  STS.U16 [R4+UR7+0x1200], R7 ;  /* 0x0012000704007988 */ /* 0x0001e20008000407 */
[----:B------:R-:W-:Y:S02]  /*0c70*/  IMAD R17, R18, 0x100, R17 ;  /* 0x0000010012117824 */ /* 0x000fe400078e0211 */
[----:B-----5:R-:W-:-:S05]  /*0c80*/  IMAD R31, R32, 0x100, R31 ;  /* 0x00000100201f7824 */ /* 0x020fca00078e021f */
[----:B------:R-:W-:-:S04]  /*0c90*/  F2FP.F16.E4M3.UNPACK_B R31, R31 ;  /* 0x0000001fff1f723e */ /* 0x000fc800020006ff */
[----:B0-----:R-:W-:-:S05]  /*0ca0*/  PRMT R7, R31, 0x7632, R7 ;  /* 0x000076321f077816 */ /* 0x001fca0000000007 */
[----:B------:R0:W-:Y:S01]  /*0cb0*/  STS.U16 [R4+UR7+0x1e00], R7 ;  /* 0x001e000704007988 */ /* 0x0001e20008000407 */
[----:B------:R-:W-:Y:S01]  /*0cc0*/  F2FP.F16.E4M3.UNPACK_B R17, R17 ;  /* 0x00000011ff11723e */ /* 0x000fe200020006ff */
[----:B------:R-:W-:Y:S02]  /*0cd0*/  IMAD R21, R22, 0x100, R21 ;  /* 0x0000010016157824 */ /* 0x000fe400078e0215 */
[----:B------:R-:W-:Y:S01]  /*0ce0*/  IMAD R23, R24, 0x100, R23 ;  /* 0x0000010018177824 */ /* 0x000fe200078e0217 */
[----:B0-----:R-:W0:Y:S01]  /*0cf0*/  LDC R7, c[0x0][0x280] ;  /* 0x0000a000ff077b82 */ /* 0x001e220000000800 */
[----:B------:R-:W-:Y:S01]  /*0d00*/  PRMT R8, R17, 0x7632, R8 ;  /* 0x0000763211087816 */ /* 0x000fe20000000008 */
[----:B------:R-:W-:Y:S01]  /*0d10*/  IMAD R27, R28, 0x100, R27 ;  /* 0x000001001c1b7824 */ /* 0x000fe200078e021b */
[----:B------:R-:W-:Y:S01]  /*0d20*/  F2FP.F16.E4M3.UNPACK_B R21, R21 ;  /* 0x00000015ff15723e */ /* 0x000fe200020006ff */
[----:B------:R-:W-:Y:S01]  /*0d30*/  IMAD R29, R30, 0x100, R29 ;  /* 0x000001001e1d7824 */ /* 0x000fe200078e021d */
[----:B------:R-:W-:Y:S01]  /*0d40*/  F2FP.F16.E4M3.UNPACK_B R23, R23 ;  /* 0x00000017ff17723e */ /* 0x000fe200020006ff */
[----:B------:R1:W-:Y:S01]  /*0d50*/  STS.U16 [R4+UR7+0x200], R8 ;  /* 0x0002000804007988 */ /* 0x0003e20008000407 */
[----:B------:R-:W-:Y:S01]  /*0d60*/  PRMT R10, R21, 0x7632, R10 ;  /* 0x00007632150a7816 */ /* 0x000fe2000000000a */
[----:B------:R-:W-:Y:S01]  /*0d70*/  IMAD R35, R36, 0x100, R35 ;  /* 0x0000010024237824 */ /* 0x000fe200078e0223 */
[----:B------:R-:W-:Y:S01]  /*0d80*/  F2FP.F16.E4M3.UNPACK_B R27, R27 ;  /* 0x0000001bff1b723e */ /* 0x000fe200020006ff */
[----:B------:R-:W-:Y:S01]  /*0d90*/  IMAD R37, R38, 0x100, R37 ;  /* 0x0000010026257824 */ /* 0x000fe200078e0225 */
[----:B------:R-:W-:-:S02]  /*0da0*/  F2FP.F16.E4M3.UNPACK_B R29, R29 ;  /* 0x0000001dff1d723e */ /* 0x000fc400020006ff */
[----:B-1----:R-:W-:Y:S01]  /*0db0*/  PRMT R8, R23, 0x7632, R8 ;  /* 0x0000763217087816 */ /* 0x002fe20000000008 */
[----:B------:R1:W-:Y:S01]  /*0dc0*/  STS.U16 [R4+UR7+0xa00], R10 ;  /* 0x000a000a04007988 */ /* 0x0003e20008000407 */
[----:B------:R-:W-:-:S03]  /*0dd0*/  IMAD R39, R40, 0x100, R39 ;  /* 0x0000010028277824 */ /* 0x000fc600078e0227 */
[----:B------:R2:W-:Y:S01]  /*0de0*/  STS.U16 [R4+UR7+0xe00], R8 ;  /* 0x000e000804007988 */ /* 0x0005e20008000407 */
[----:B------:R-:W-:Y:S01]  /*0df0*/  F2FP.F16.E4M3.UNPACK_B R35, R35 ;  /* 0x00000023ff23723e */ /* 0x000fe200020006ff */
[----:B------:R-:W-:Y:S01]  /*0e00*/  IMAD R33, R34, 0x100, R33 ;  /* 0x0000010022217824 */ /* 0x000fe200078e0221 */
[----:B------:R-:W-:Y:S02]  /*0e10*/  F2FP.F16.E4M3.UNPACK_B R37, R37 ;  /* 0x00000025ff25723e */ /* 0x000fe400020006ff */
[----:B-1----:R-:W-:Y:S02]  /*0e20*/  PRMT R10, R27, 0x7632, R10 ;  /* 0x000076321b0a7816 */ /* 0x002fe4000000000a */
[----:B------:R-:W-:Y:S02]  /*0e30*/  F2FP.F16.E4M3.UNPACK_B R39, R39 ;  /* 0x00000027ff27723e */ /* 0x000fe400020006ff */
[----:B--2---:R-:W-:Y:S01]  /*0e40*/  PRMT R8, R29, 0x7632, R8 ;  /* 0x000076321d087816 */ /* 0x004fe20000000008 */
[----:B------:R-:W-:Y:S01]  /*0e50*/  IMAD R41, R42, 0x100, R41 ;  /* 0x000001002a297824 */ /* 0x000fe200078e0229 */
[----:B------:R1:W-:Y:S01]  /*0e60*/  STS.U16 [R4+UR7+0x1600], R10 ;  /* 0x0016000a04007988 */ /* 0x0003e20008000407 */
[----:B0-----:R-:W-:-:S03]  /*0e70*/  ISETP.GE.AND P0, PT, R7, 0x1, PT ;  /* 0x000000010700780c */ /* 0x001fc60003f06270 */
[----:B------:R0:W-:Y:S01]  /*0e80*/  STS.U16 [R4+UR7+0x1a00], R8 ;  /* 0x001a000804007988 */ /* 0x0001e20008000407 */
[----:B------:R-:W-:Y:S01]  /*0e90*/  IMAD R5, R5, 0x100, R12 ;  /* 0x0000010005057824 */ /* 0x000fe200078e020c */
[----:B-1----:R-:W-:Y:S02]  /*0ea0*/  PRMT R10, R37, 0x7632, R10 ;  /* 0x00007632250a7816 */ /* 0x002fe4000000000a */
[----:B------:R-:W-:Y:S02]  /*0eb0*/  PRMT R12, R39, 0x7632, R12 ;  /* 0x00007632270c7816 */ /* 0x000fe4000000000c */
[----:B0-----:R-:W-:Y:S01]  /*0ec0*/  PRMT R8, R35, 0x7632, R8 ;  /* 0x0000763223087816 */ /* 0x001fe20000000008 */
[----:B------:R-:W-:Y:S01]  /*0ed0*/  IMAD R6, R9, 0x100, R6 ;  /* 0x0000010009067824 */ /* 0x000fe200078e0206 */
[----:B------:R-:W-:Y:S02]  /*0ee0*/  F2FP.F16.E4M3.UNPACK_B R33, R33 ;  /* 0x00000021ff21723e */ /* 0x000fe400020006ff */
[----:B------:R-:W-:Y:S01]  /*0ef0*/  F2FP.F16.E4M3.UNPACK_B R41, R41 ;  /* 0x00000029ff29723e */ /* 0x000fe200020006ff */
[----:B------:R-:W-:Y:S01]  /*0f00*/  IMAD R11, R11, 0x100, R14 ;  /* 0x000001000b0b7824 */ /* 0x000fe200078e020e */
[----:B------:R-:W-:-:S02]  /*0f10*/  F2FP.F16.E4M3.UNPACK_B R5, R5 ;  /* 0x00000005ff05723e */ /* 0x000fc400020006ff */
[----:B------:R-:W-:Y:S02]  /*0f20*/  F2FP.F16.E4M3.UNPACK_B R6, R6 ;  /* 0x00000006ff06723e */ /* 0x000fe400020006ff */
[----:B------:R-:W-:Y:S01]  /*0f30*/  F2FP.F16.E4M3.UNPACK_B R11, R11 ;  /* 0x0000000bff0b723e */ /* 0x000fe200020006ff */
[----:B------:R0:W-:Y:S01]  /*0f40*/  STS.U16 [R4+UR7+0x2600], R8 ;  /* 0x0026000804007988 */ /* 0x0001e20008000407 */
[----:B------:R-:W-:Y:S02]  /*0f50*/  PRMT R13, R33, 0x7632, R13 ;  /* 0x00007632210d7816 */ /* 0x000fe4000000000d */
[----:B------:R-:W-:Y:S01]  /*0f60*/  PRMT R9, R5, 0x7632, R9 ;  /* 0x0000763205097816 */ /* 0x000fe20000000009 */
[----:B------:R1:W-:Y:S04]  /*0f70*/  STS.U16 [R4+UR7+0x2a00], R10 ;  /* 0x002a000a04007988 */ /* 0x0003e80008000407 */
[----:B------:R2:W-:Y:S01]  /*0f80*/  STS.U16 [R4+UR7+0x2e00], R12 ;  /* 0x002e000c04007988 */ /* 0x0005e20008000407 */
[----:B0-----:R-:W-:-:S02]  /*0f90*/  PRMT R8, R41, 0x7632, R8 ;  /* 0x0000763229087816 */ /* 0x001fc40000000008 */
[----:B-1----:R-:W-:Y:S02]  /*0fa0*/  PRMT R10, R6, 0x7632, R10 ;  /* 0x00007632060a7816 */ /* 0x002fe4000000000a */
[----:B--2---:R-:W-:Y:S01]  /*0fb0*/  PRMT R12, R11, 0x7632, R12 ;  /* 0x000076320b0c7816 */ /* 0x004fe2000000000c */
[----:B------:R0:W-:Y:S04]  /*0fc0*/  STS.U16 [R4+UR7], R17 ;  /* 0x0000001104007988 */ /* 0x0001e80008000407 */
[----:B------:R0:W-:Y:S04]  /*0fd0*/  STS.U16 [R4+UR7+0x400], R19 ;  /* 0x0004001304007988 */ /* 0x0001e80008000407 */
        /* <DEDUP_REMOVED lines=18> */
[----:B------:R0:W-:Y:S01]  /*1100*/  STS.U16 [R4+UR7+0x3e00], R12 ;  /* 0x003e000c04007988 */ /* 0x0001e20008000407 */
[----:B------:R-:W-:Y:S05]  /*1110*/  @!P0 BRA `(.L_x_0) ;  /* 0x0000004000908947 */ /* 0x000fea0003800000 */
[----:B0-----:R-:W0:Y:S01]  /*1120*/  LDC R11, c[0x0][0x268] ;  /* 0x00009a00ff0b7b82 */ /* 0x001e220000000800 */
[----:B------:R-:W-:Y:S01]  /*1130*/  ULDC.64 UR4, c[0x0][0x260] ;  /* 0x0000980000047ab9 */ /* 0x000fe20000000a00 */
[----:B------:R-:W-:Y:S01]  /*1140*/  ULDC.64 UR12, c[0x0][0x218] ;  /* 0x00008600000c7ab9 */ /* 0x000fe20000000a00 */
[----:B------:R-:W-:Y:S01]  /*1150*/  UIMAD UR4, UR8, UR4, URZ ;  /* 0x00000004080472a4 */ /* 0x000fe2000f8e023f */
[----:B------:R-:W-:Y:S01]  /*1160*/  IMAD R7, R2, UR5, RZ ;  /* 0x0000000502077c24 */ /* 0x000fe2000f8e02ff */
[----:B------:R-:W-:Y:S01]  /*1170*/  ULDC UR5, c[0x0][0x258] ;  /* 0x0000960000057ab9 */ /* 0x000fe20000000800 */
[----:B------:R-:W-:Y:S01]  /*1180*/  LOP3.LUT P0, RZ, R46, 0x3, RZ, 0xc0, !PT ;  /* 0x000000032eff7812 */ /* 0x000fe2000780c0ff */
[----:B------:R-:W-:Y:S01]  /*1190*/  IMAD.MOV.U32 R220, RZ, RZ, 0x3f800000 ;  /* 0x3f800000ffdc7424 */ /* 0x000fe200078e00ff */
[----:B------:R-:W1:Y:S01]  /*11a0*/  LDC.64 R4, c[0x0][0x250] ;  /* 0x00009400ff047b82 */ /* 0x000e620000000a00 */
[----:B------:R-:W-:Y:S01]  /*11b0*/  SHF.R.S32.HI R6, RZ, 0x1f, R7 ;  /* 0x0000001fff067819 */ /* 0x000fe20000011407 */
[----:B------:R-:W-:Y:S01]  /*11c0*/  IMAD.MOV.U32 R226, RZ, RZ, -0x800000 ;  /* 0xff800000ffe27424 */ /* 0x000fe200078e00ff */
[----:B------:R-:W-:Y:S01]  /*11d0*/  CS2R R72, SRZ ;  /* 0x0000000000487805 */ /* 0x000fe2000001ff00 */
[----:B------:R-:W-:Y:S01]  /*11e0*/  IMAD.MOV.U32 R225, RZ, RZ, -0x800000 ;  /* 0xff800000ffe17424 */ /* 0x000fe200078e00ff */
[----:B------:R-:W-:Y:S01]  /*11f0*/  CS2R R74, SRZ ;  /* 0x00000000004a7805 */ /* 0x000fe2000001ff00 */
[----:B------:R-:W-:Y:S01]  /*1200*/  IMAD.MOV.U32 R224, RZ, RZ, -0x800000 ;  /* 0xff800000ffe07424 */ /* 0x000fe200078e00ff */
[----:B------:R-:W-:Y:S01]  /*1210*/  CS2R R64, SRZ ;  /* 0x0000000000407805 */ /* 0x000fe2000001ff00 */
[----:B------:R-:W2:Y:S01]  /*1220*/  LDC.64 R8, c[0x0][0x220] ;  /* 0x00008800ff087b82 */ /* 0x000ea20000000a00 */
[----:B------:R-:W-:Y:S01]  /*1230*/  IMAD.MOV.U32 R223, RZ, RZ, -0x800000 ;  /* 0xff800000ffdf7424 */ /* 0x000fe200078e00ff */
[----:B------:R-:W-:Y:S01]  /*1240*/  CS2R R66, SRZ ;  /* 0x0000000000427805 */ /* 0x000fe2000001ff00 */
[----:B------:R-:W-:Y:S01]  /*1250*/  IMAD.MOV.U32 R219, RZ, RZ, 0x3f800000 ;  /* 0x3f800000ffdb7424 */ /* 0x000fe200078e00ff */
[----:B------:R-:W-:Y:S01]  /*1260*/  CS2R R84, SRZ ;  /* 0x0000000000547805 */ /* 0x000fe2000001ff00 */
[----:B------:R-:W-:Y:S01]  /*1270*/  IMAD.MOV.U32 R218, RZ, RZ, 0x3f800000 ;  /* 0x3f800000ffda7424 */ /* 0x000fe200078e00ff */
[----:B------:R-:W-:Y:S01]  /*1280*/  CS2R R86, SRZ ;  /* 0x0000000000567805 */ /* 0x000fe2000001ff00 */
[----:B------:R-:W-:Y:S01]  /*1290*/  IMAD.MOV.U32 R217, RZ, RZ, 0x3f800000 ;  /* 0x3f800000ffd97424 */ /* 0x000fe200078e00ff */
[----:B------:R-:W-:Y:S01]  /*12a0*/  CS2R R80, SRZ ;  /* 0x0000000000507805 */ /* 0x000fe2000001ff00 */
[----:B0-----:R-:W-:Y:S01]  /*12b0*/  IMAD R146, R3, R11, RZ ;  /* 0x0000000b03927224 */ /* 0x001fe200078e02ff */
[----:B------:R-:W-:Y:S01]  /*12c0*/  CS2R R82, SRZ ;  /* 0x0000000000527805 */ /* 0x000fe2000001ff00 */
[----:B------:R-:W-:Y:S01]  /*12d0*/  IMAD R3, R222, UR5, RZ ;  /* 0x00000005de037c24 */ /* 0x000fe2000f8e02ff */
[----:B------:R-:W-:Y:S01]  /*12e0*/  USHF.R.S32.HI UR5, URZ, 0x1f, UR4 ;  /* 0x0000001f3f057899 */ /* 0x000fe20008011404 */
[----:B------:R-:W-:Y:S01]  /*12f0*/  IMAD R148, R11, 0x8, R146 ;  /* 0x000000080b947824 */ /* 0x000fe200078e0292 */
[----:B------:R-:W-:-:S02]  /*1300*/  CS2R R76, SRZ ;  /* 0x00000000004c7805 */ /* 0x000fc4000001ff00 */
[----:B------:R-:W-:Y:S01]  /*1310*/  CS2R R78, SRZ ;  /* 0x00000000004e7805 */ /* 0x000fe2000001ff00 */
[----:B-1----:R-:W-:Y:S01]  /*1320*/  IMAD R4, R4, UR8, RZ ;  /* 0x0000000804047c24 */ /* 0x002fe2000f8e02ff */
[----:B------:R-:W-:Y:S01]  /*1330*/  CS2R R88, SRZ ;  /* 0x0000000000587805 */ /* 0x000fe2000001ff00 */
[----:B------:R-:W-:Y:S01]  /*1340*/  IMAD R150, R11, 0x8, R148 ;  /* 0x000000080b967824 */ /* 0x000fe200078e0294 */
[----:B------:R-:W-:Y:S01]  /*1350*/  CS2R R90, SRZ ;  /* 0x00000000005a7805 */ /* 0x000fe2000001ff00 */
[----:B------:R-:W-:Y:S01]  /*1360*/  IMAD.SHL.U32 R13, R5, 0x4, RZ ;  /* 0x00000004050d7824 */ /* 0x000fe200078e00ff */
[----:B------:R-:W-:Y:S01]  /*1370*/  IADD3 R2, P2, P3, R3, UR12, R4 ;  /* 0x0000000c03027c10 */ /* 0x000fe2000fb5e004 */
[----:B------:R-:W-:Y:S01]  /*1380*/  IMAD R152, R11, 0x8, R150 ;  /* 0x000000080b987824 */ /* 0x000fe200078e0296 */
[----:B------:R-:W-:Y:S01]  /*1390*/  SHF.R.S32.HI R4, RZ, 0x1f, R4 ;  /* 0x0000001fff047819 */ /* 0x000fe20000011404 */
[----:B------:R-:W-:Y:S01]  /*13a0*/  IMAD R17, R5, 0x6, RZ ;  /* 0x0000000605117824 */ /* 0x000fe200078e02ff */
[----:B--2---:R-:W-:Y:S01]  /*13b0*/  IADD3 R211, P4, P5, R7, UR4, R8 ;  /* 0x0000000407d37c10 */ /* 0x004fe2000fd9e008 */
[----:B------:R-:W-:Y:S01]  /*13c0*/  IMAD R154, R11, 0x8, R152 ;  /* 0x000000080b9a7824 */ /* 0x000fe200078e0298 */
[----:B------:R-:W-:Y:S01]  /*13d0*/  SHF.R.S32.HI R7, RZ, 0x1f, R3 ;  /* 0x0000001fff077819 */ /* 0x000fe20000011403 */
[----:B------:R-:W-:Y:S01]  /*13e0*/  IMAD R19, R5, 0x7, RZ ;  /* 0x0000000705137824 */ /* 0x000fe200078e02ff */
[----:B------:R-:W-:Y:S01]  /*13f0*/  IADD3.X R3, R6, UR5, R9, P4, P5 ;  /* 0x0000000506037c10 */ /* 0x000fe2000a7ea409 */
[----:B------:R-:W-:Y:S01]  /*1400*/  IMAD R156, R11, 0x8, R154 ;  /* 0x000000080b9c7824 */ /* 0x000fe200078e029a */
[C---:B------:R-:W-:Y:S01]  /*1410*/  IADD3 R147, P4, R146.reuse, R211, RZ ;  /* 0x000000d392937210 */ /* 0x040fe20007f9e0ff */
[----:B------:R-:W-:Y:S01]  /*1420*/  IMAD.SHL.U32 R9, R5, 0x2, RZ ;  /* 0x0000000205097824 */ /* 0x000fe200078e00ff */
[----:B------:R-:W-:Y:S01]  /*1430*/  IADD3.X R4, R7, UR13, R4, P2, P3 ;  /* 0x0000000d07047c10 */ /* 0x000fe200097e6404 */
[----:B------:R-:W-:Y:S01]  /*1440*/  IMAD R158, R11, 0x8, R156 ;  /* 0x000000080b9e7824 */ /* 0x000fe200078e029c */
[----:B------:R-:W-:Y:S01]  /*1450*/  LEA.HI.X.SX32 R146, R146, R3, 0x1, P4 ;  /* 0x0000000392927211 */ /* 0x000fe200020f0eff */
[----:B------:R-:W-:Y:S01]  /*1460*/  IMAD.SHL.U32 R21, R5, 0x8, RZ ;  /* 0x0000000805157824 */ /* 0x000fe200078e00ff */
[-C--:B------:R-:W-:Y:S01]  /*1470*/  IADD3 R149, P2, R148, R211.reuse, RZ ;  /* 0x000000d394957210 */ /* 0x080fe20007f5e0ff */
[----:B------:R-:W-:Y:S01]  /*1480*/  IMAD R160, R11, 0x8, R158 ;  /* 0x000000080ba07824 */ /* 0x000fe200078e029e */
[-C--:B------:R-:W-:Y:S01]  /*1490*/  IADD3 R151, P3, R150, R211.reuse, RZ ;  /* 0x000000d396977210 */ /* 0x080fe20007f7e0ff */
[----:B------:R-:W-:Y:S01]  /*14a0*/  IMAD R25, R5, 0xa, RZ ;  /* 0x0000000a05197824 */ /* 0x000fe200078e02ff */
[----:B------:R-:W-:Y:S01]  /*14b0*/  IADD3 R153, P4, R152, R211, RZ ;  /* 0x000000d398997210 */ /* 0x000fe20007f9e0ff */
[----:B------:R-:W-:Y:S01]  /*14c0*/  IMAD R164, R11, 0x8, R160 ;  /* 0x000000080ba47824 */ /* 0x000fe200078e02a0 */
[-C--:B------:R-:W-:Y:S01]  /*14d0*/  LEA.HI.X.SX32 R148, R148, R3.reuse, 0x1, P2 ;  /* 0x0000000394947211 */ /* 0x080fe200010f0eff */
[----:B------:R-:W-:Y:S01]  /*14e0*/  IMAD R27, R5, 0xb, RZ ;  /* 0x0000000b051b7824 */ /* 0x000fe200078e02ff */
[-C--:B------:R-:W-:Y:S01]  /*14f0*/  LEA.HI.X.SX32 R150, R150, R3.reuse, 0x1, P3 ;  /* 0x0000000396967211 */ /* 0x080fe200018f0eff */
[----:B------:R-:W-:Y:S01]  /*1500*/  IMAD R166, R11, 0x8, R164 ;  /* 0x000000080ba67824 */ /* 0x000fe200078e02a4 */
[----:B------:R-:W-:Y:S01]  /*1510*/  LEA.HI.X.SX32 R152, R152, R3, 0x1, P4 ;  /* 0x0000000398987211 */ /* 0x000fe200020f0eff */
[----:B------:R-:W-:Y:S01]  /*1520*/  IMAD R29, R5, 0xc, RZ ;  /* 0x0000000c051d7824 */ /* 0x000fe200078e02ff */
        /* <DEDUP_REMOVED lines=88> */
[----:B------:R-:W-:-:S02]  /*1ab0*/  IADD3 R203, P4, R202, R211, RZ ;  /* 0x000000d3cacb7210 */ /* 0x000fc40007f9e0ff */
[----:B------:R-:W-:Y:S02]  /*1ac0*/  CS2R R92, SRZ ;  /* 0x00000000005c7805 */ /* 0x000fe4000001ff00 */
[-C--:B------:R-:W-:Y:S02]  /*1ad0*/  LEA.HI.X.SX32 R198, R198, R3.reuse, 0x1, P2 ;  /* 0x00000003c6c67211 */ /* 0x080fe400010f0eff */
[----:B------:R-:W-:Y:S02]  /*1ae0*/  CS2R R94, SRZ ;  /* 0x00000000005e7805 */ /* 0x000fe4000001ff00 */
[-C--:B------:R-:W-:Y:S02]  /*1af0*/  LEA.HI.X.SX32 R200, R200, R3.reuse, 0x1, P3 ;  /* 0x00000003c8c87211 */ /* 0x080fe400018f0eff */
[----:B------:R-:W-:Y:S02]  /*1b00*/  CS2R R68, SRZ ;  /* 0x0000000000447805 */ /* 0x000fe4000001ff00 */
[----:B------:R-:W-:-:S02]  /*1b10*/  LEA.HI.X.SX32 R202, R202, R3, 0x1, P4 ;  /* 0x00000003caca7211 */ /* 0x000fc400020f0eff */
[----:B------:R-:W-:Y:S02]  /*1b20*/  CS2R R70, SRZ ;  /* 0x0000000000467805 */ /* 0x000fe4000001ff00 */
[-C--:B------:R-:W-:Y:S01]  /*1b30*/  IADD3 R205, P2, R204, R211.reuse, RZ ;  /* 0x000000d3cccd7210 */ /* 0x080fe20007f5e0ff */
[----:B------:R-:W-:Y:S01]  /*1b40*/  UMOV UR4, URZ ;  /* 0x0000003f00047c82 */ /* 0x000fe20008000000 */
[-C--:B------:R-:W-:Y:S01]  /*1b50*/  IADD3 R207, P3, R206, R211.reuse, RZ ;  /* 0x000000d3cecf7210 */ /* 0x080fe20007f7e0ff */
[----:B------:R-:W-:Y:S01]  /*1b60*/  UMOV UR5, URZ ;  /* 0x0000003f00057c82 */ /* 0x000fe20008000000 */
[-C--:B------:R-:W-:Y:S01]  /*1b70*/  IADD3 R209, P4, R208, R211.reuse, RZ ;  /* 0x000000d3d0d17210 */ /* 0x080fe20007f9e0ff */
[----:B------:R-:W-:Y:S01]  /*1b80*/  UMOV UR6, URZ ;  /* 0x0000003f00067c82 */ /* 0x000fe20008000000 */
[----:B------:R-:W-:Y:S01]  /*1b90*/  IADD3 R211, P5, R210, R211, RZ ;  /* 0x000000d3d2d37210 */ /* 0x000fe20007fbe0ff */
[----:B------:R-:W-:Y:S01]  /*1ba0*/  ULDC UR12, c[0x0][0x238] ;  /* 0x00008e00000c7ab9 */ /* 0x000fe20000000800 */
[-C--:B------:R-:W-:Y:S01]  /*1bb0*/  LEA.HI.X.SX32 R206, R206, R3.reuse, 0x1, P3 ;  /* 0x00000003cece7211 */ /* 0x080fe200018f0eff */
[----:B------:R-:W-:Y:S01]  /*1bc0*/  ULDC UR13, c[0x0][0x264] ;  /* 0x00009900000d7ab9 */ /* 0x000fe20000000800 */
[-C--:B------:R-:W-:Y:S01]  /*1bd0*/  LEA.HI.X.SX32 R208, R208, R3.reuse, 0x1, P4 ;  /* 0x00000003d0d07211 */ /* 0x080fe200020f0eff */
[----:B------:R-:W-:Y:S01]  /*1be0*/  ULDC UR14, c[0x0][0x254] ;  /* 0x00009500000e7ab9 */ /* 0x000fe20000000800 */
[----:B------:R-:W-:-:S02]  /*1bf0*/  LEA.HI.X.SX32 R210, R210, R3, 0x1, P5 ;  /* 0x00000003d2d27211 */ /* 0x000fc400028f0eff */
[-C--:B------:R-:W-:Y:S02]  /*1c00*/  IADD3 R6, P4, R9, R2.reuse, RZ ;  /* 0x0000000209067210 */ /* 0x080fe40007f9e0ff */
[-C--:B------:R-:W-:Y:S02]  /*1c10*/  IADD3 R7, P5, R11, R2.reuse, RZ ;  /* 0x000000020b077210 */ /* 0x080fe40007fbe0ff */
[----:B------:R-:W-:Y:S02]  /*1c20*/  IADD3 R8, P3, R13, R2, RZ ;  /* 0x000000020d087210 */ /* 0x000fe40007f7e0ff */
[-C--:B------:R-:W-:Y:S02]  /*1c30*/  LEA.HI.X.SX32 R9, R9, R4.reuse, 0x1, P4 ;  /* 0x0000000409097211 */ /* 0x080fe400020f0eff */
[-C--:B------:R-:W-:Y:S02]  /*1c40*/  LEA.HI.X.SX32 R11, R11, R4.reuse, 0x1, P5 ;  /* 0x000000040b0b7211 */ /* 0x080fe400028f0eff */
        /* <DEDUP_REMOVED lines=33> */
[-C--:B------:R-:W-:Y:S02]  /*1e60*/  IADD3 R131, P5, R53, R2.reuse, RZ ;  /* 0x0000000235837210 */ /* 0x080fe40007fbe0ff */
[----:B------:R-:W-:Y:S02]  /*1e70*/  IADD3 R133, P3, R55, R2, RZ ;  /* 0x0000000237857210 */ /* 0x000fe40007f7e0ff */
[-C--:B------:R-:W-:Y:S02]  /*1e80*/  LEA.HI.X.SX32 R15, R15, R4.reuse, 0x1, P6 ;  /* 0x000000040f0f7211 */ /* 0x080fe400030f0eff */
[----:B------:R-:W-:-:S02]  /*1e90*/  LEA.HI.X.SX32 R128, R51, R4, 0x1, P4 ;  /* 0x0000000433807211 */ /* 0x000fc400020f0eff */
[-C--:B------:R-:W-:Y:S02]  /*1ea0*/  LEA.HI.X.SX32 R130, R53, R4.reuse, 0x1, P5 ;  /* 0x0000000435827211 */ /* 0x080fe400028f0eff */
[----:B------:R-:W-:Y:S02]  /*1eb0*/  LEA.HI.X.SX32 R132, R55, R4, 0x1, P3 ;  /* 0x0000000437847211 */ /* 0x000fe400018f0eff */
[-C--:B------:R-:W-:Y:S02]  /*1ec0*/  IADD3 R18, P6, R23, R2.reuse, RZ ;  /* 0x0000000217127210 */ /* 0x080fe40007fde0ff */
[-C--:B------:R-:W-:Y:S02]  /*1ed0*/  IADD3 R135, P4, R57, R2.reuse, RZ ;  /* 0x0000000239877210 */ /* 0x080fe40007f9e0ff */
[-C--:B------:R-:W-:Y:S02]  /*1ee0*/  IADD3 R137, P5, R59, R2.reuse, RZ ;  /* 0x000000023b897210 */ /* 0x080fe40007fbe0ff */
[----:B------:R-:W-:-:S02]  /*1ef0*/  IADD3 R139, P3, R61, R2, RZ ;  /* 0x000000023d8b7210 */ /* 0x000fc40007f7e0ff */
[----:B------:R-:W-:Y:S02]  /*1f00*/  LEA.HI.X.SX32 R204, R204, R3, 0x1, P2 ;  /* 0x00000003cccc7211 */ /* 0x000fe400010f0eff */
[----:B------:R-:W-:Y:S02]  /*1f10*/  IADD3 R3, P2, R2, R5, RZ ;  /* 0x0000000502037210 */ /* 0x000fe40007f5e0ff */
[-C--:B------:R-:W-:Y:S02]  /*1f20*/  LEA.HI.X.SX32 R23, R23, R4.reuse, 0x1, P6 ;  /* 0x0000000417177211 */ /* 0x080fe400030f0eff */
[-C--:B------:R-:W-:Y:S02]  /*1f30*/  LEA.HI.X.SX32 R134, R57, R4.reuse, 0x1, P4 ;  /* 0x0000000439867211 */ /* 0x080fe400020f0eff */
[-C--:B------:R-:W-:Y:S02]  /*1f40*/  LEA.HI.X.SX32 R136, R59, R4.reuse, 0x1, P5 ;  /* 0x000000043b887211 */ /* 0x080fe400028f0eff */
[----:B------:R-:W-:-:S02]  /*1f50*/  LEA.HI.X.SX32 R138, R61, R4, 0x1, P3 ;  /* 0x000000043d8a7211 */ /* 0x000fc400018f0eff */
[-C--:B------:R-:W-:Y:S02]  /*1f60*/  IADD3 R26, P6, R31, R2.reuse, RZ ;  /* 0x000000021f1a7210 */ /* 0x080fe40007fde0ff */
[-C--:B------:R-:W-:Y:S02]  /*1f70*/  IADD3 R141, P4, R63, R2.reuse, RZ ;  /* 0x000000023f8d7210 */ /* 0x080fe40007f9e0ff */
[-C--:B------:R-:W-:Y:S02]  /*1f80*/  IADD3 R143, P5, R97, R2.reuse, RZ ;  /* 0x00000002618f7210 */ /* 0x080fe40007fbe0ff */
[----:B------:R-:W-:Y:S02]  /*1f90*/  IADD3 R145, P3, R99, R2, RZ ;  /* 0x0000000263917210 */ /* 0x000fe40007f7e0ff */
[----:B------:R-:W-:Y:S02]  /*1fa0*/  LEA.HI.X.SX32 R5, R5, R4, 0x1, P2 ;  /* 0x0000000405057211 */ /* 0x000fe400010f0eff */
[----:B------:R-:W-:-:S02]  /*1fb0*/  ISETP.GE.U32.AND P2, PT, R222, 0x80, PT ;  /* 0x00000080de00780c */ /* 0x000fc40003f46070 */
[----:B------:R-:W-:Y:S02]  /*1fc0*/  ISETP.LT.U32.AND P0, PT, R222, 0x80, !P0 ;  /* 0x00000080de00780c */ /* 0x000fe40004701070 */
[-C--:B------:R-:W-:Y:S02]  /*1fd0*/  LEA.HI.X.SX32 R31, R31, R4.reuse, 0x1, P6 ;  /* 0x000000041f1f7211 */ /* 0x080fe400030f0eff */
[-C--:B------:R-:W-:Y:S02]  /*1fe0*/  LEA.HI.X.SX32 R140, R63, R4.reuse, 0x1, P4 ;  /* 0x000000043f8c7211 */ /* 0x080fe400020f0eff */
[-C--:B------:R-:W-:Y:S02]  /*1ff0*/  LEA.HI.X.SX32 R142, R97, R4.reuse, 0x1, P5 ;  /* 0x00000004618e7211 */ /* 0x080fe400028f0eff */
[----:B------:R-:W-:-:S07]  /*2000*/  LEA.HI.X.SX32 R144, R99, R4, 0x1, P3 ;  /* 0x0000000463907211 */ /* 0x000fce00018f0eff */
.L_x_1:
[----:B------:R-:W-:Y:S02]  /*2010*/  USHF.R.S32.HI UR9, URZ, 0x1f, UR4 ;  /* 0x0000001f3f097899 */ /* 0x000fe40008011404 */
[----:B------:R-:W-:Y:S02]  /*2020*/  IADD3 R50, P3, R2, UR4, RZ ;  /* 0x0000000402327c10 */ /* 0x000fe4000ff7e0ff */
[----:B------:R-:W-:Y:S02]  /*2030*/  IADD3 R48, P4, R3, UR4, RZ ;  /* 0x0000000403307c10 */ /* 0x000fe4000ff9e0ff */
[----:B------:R-:W-:Y:S02]  /*2040*/  IADD3.X R51, R4, UR9, RZ, P3, !PT ;  /* 0x0000000904337c10 */ /* 0x000fe40009ffe4ff */
[----:B------:R-:W-:Y:S02]  /*2050*/  IADD3 R46, P3, R6, UR4, RZ ;  /* 0x00000004062e7c10 */ /* 0x000fe4000ff7e0ff */
[----:B------:R-:W-:Y:S01]  /*2060*/  IADD3.X R49, R5, UR9, RZ, P4, !PT ;  /* 0x0000000905317c10 */ /* 0x000fe2000a7fe4ff */
[----:B------:R0:W2:Y:S01]  /*2070*/  LDG.E.U8 R59, desc[UR10][R50.64] ;  /* 0x0000000a323b7981 */ /* 0x0000a2000c1e1100 */
[----:B------:R-:W-:-:S02]  /*2080*/  IADD3.X R47, R9, UR9, RZ, P3, !PT ;  /* 0x00000009092f7c10 */ /* 0x000fc40009ffe4ff */
[----:B------:R-:W-:Y:S01]  /*2090*/  IADD3 R44, P4, R7, UR4, RZ ;  /* 0x00000004072c7c10 */ /* 0x000fe2000ff9e0ff */
[----:B------:R1:W3:Y:S01]  /*20a0*/  LDG.E.U8 R58, desc[UR10][R48.64] ;  /* 0x0000000a303a7981 */ /* 0x0002e2000c1e1100 */
[----:B------:R-:W-:Y:S02]  /*20b0*/  IADD3 R56, P3, R8, UR4, RZ ;  /* 0x0000000408387c10 */ /* 0x000fe4000ff7e0ff */
[----:B------:R-:W-:Y:S01]  /*20c0*/  IADD3.X R45, R11, UR9, RZ, P4, !PT ;  /* 0x000000090b2d7c10 */ /* 0x000fe2000a7fe4ff */
[----:B------:R4:W5:Y:S01]  /*20d0*/  LDG.E.U8 R60, desc[UR10][R46.64] ;  /* 0x0000000a2e3c7981 */ /* 0x000962000c1e1100 */
[----:B------:R-:W-:Y:S02]  /*20e0*/  IADD3.X R57, R13, UR9, RZ, P3, !PT ;  /* 0x000000090d397c10 */ /* 0x000fe40009ffe4ff */
[----:B------:R-:W-:Y:S01]  /*20f0*/  IADD3 R54, P4, R10, UR4, RZ ;  /* 0x000000040a367c10 */ /* 0x000fe2000ff9e0ff */
[----:B------:R4:W5:Y:S01]  /*2100*/  LDG.E.U8 R61, desc[UR10][R44.64] ;  /* 0x0000000a2c3d7981 */ /* 0x000962000c1e1100 */
[----:B------:R-:W-:-:S02]  /*2110*/  IADD3 R52, P3, R12, UR4, RZ ;  /* 0x000000040c347c10 */ /* 0x000fc4000ff7e0ff */
[----:B------:R-:W-:Y:S01]  /*2120*/  IADD3.X R55, R15, UR9, RZ, P4, !PT ;  /* 0x000000090f377c10 */ /* 0x000fe2000a7fe4ff */
[----:B------:R4:W5:Y:S01]  /*2130*/  LDG.E.U8 R62, desc[UR10][R56.64] ;  /* 0x0000000a383e7981 */ /* 0x000962000c1e1100 */
[----:B------:R-:W-:Y:S02]  /*2140*/  IADD3.X R53, R17, UR9, RZ, P3, !PT ;  /* 0x0000000911357c10 */ /* 0x000fe40009ffe4ff */
[----:B0-----:R-:W-:Y:S01]  /*2150*/  IADD3 R50, P4, R14, UR4, RZ ;  /* 0x000000040e327c10 */ /* 0x001fe2000ff9e0ff */
[----:B------:R0:W5:Y:S01]  /*2160*/  LDG.E.U8 R63, desc[UR10][R54.64] ;  /* 0x0000000a363f7981 */ /* 0x000162000c1e1100 */
[----:B-1----:R-:W-:Y:S02]  /*2170*/  IADD3 R48, P3, R16, UR4, RZ ;  /* 0x0000000410307c10 */ /* 0x002fe4000ff7e0ff */
[----:B------:R-:W-:Y:S01]  /*2180*/  IADD3.X R51, R19, UR9, RZ, P4, !PT ;  /* 0x0000000913337c10 */ /* 0x000fe2000a7fe4ff */
[----:B------:R1:W5:Y:S01]  /*2190*/  LDG.E.U8 R96, desc[UR10][R52.64] ;  /* 0x0000000a34607981 */ /* 0x000362000c1e1100 */
[----:B------:R-:W-:-:S02]  /*21a0*/  IADD3.X R49, R21, UR9, RZ, P3, !PT ;  /* 0x0000000915317c10 */ /* 0x000fc40009ffe4ff */
[----:B----4-:R-:W-:Y:S01]  /*21b0*/  IADD3 R46, P4, R18, UR4, RZ ;  /* 0x00000004122e7c10 */ /* 0x010fe2000ff9e0ff */
[----:B------:R4:W5:Y:S01]  /*21c0*/  LDG.E.U8 R97, desc[UR10][R50.64] ;  /* 0x0000000a32617981 */ /* 0x000962000c1e1100 */
[----:B------:R-:W-:Y:S02]  /*21d0*/  IADD3 R44, P3, R20, UR4, RZ ;  /* 0x00000004142c7c10 */ /* 0x000fe4000ff7e0ff */
[----:B------:R-:W-:Y:S01]  /*21e0*/  IADD3.X R47, R23, UR9, RZ, P4, !PT ;  /* 0x00000009172f7c10 */ /* 0x000fe2000a7fe4ff */
[----:B------:R4:W3:Y:S01]  /*21f0*/  LDG.E.U8 R99, desc[UR10][R48.64] ;  /* 0x0000000a30637981 */ /* 0x0008e2000c1e1100 */
[----:B------:R-:W-:Y:S02]  /*2200*/  IADD3.X R45, R25, UR9, RZ, P3, !PT ;  /* 0x00000009192d7c10 */ /* 0x000fe40009ffe4ff */
[----:B------:R-:W-:Y:S01]  /*2210*/  IADD3 R56, P4, R22, UR4, RZ ;  /* 0x0000000416387c10 */ /* 0x000fe2000ff9e0ff */
[----:B------:R4:W5:Y:S01]  /*2220*/  LDG.E.U8 R98, desc[UR10][R46.64] ;  /* 0x0000000a2e627981 */ /* 0x000962000c1e1100 */
[----:B0-----:R-:W-:-:S02]  /*2230*/  IADD3 R54, P3, R24, UR4, RZ ;  /* 0x0000000418367c10 */ /* 0x001fc4000ff7e0ff */
[----:B------:R-:W-:Y:S01]  /*2240*/  IADD3.X R57, R27, UR9, RZ, P4, !PT ;  /* 0x000000091b397c10 */ /* 0x000fe2000a7fe4ff */
[----:B------:R0:W5:Y:S01]  /*2250*/  LDG.E.U8 R100, desc[UR10][R44.64] ;  /* 0x0000000a2c647981 */ /* 0x000162000c1e1100 */
[----:B------:R-:W-:Y:S02]  /*2260*/  IADD3.X R55, R29, UR9, RZ, P3, !PT ;  /* 0x000000091d377c10 */ /* 0x000fe40009ffe4ff */
[----:B-1----:R-:W-:Y:S01]  /*2270*/  IADD3 R52, P4, R26, UR4, RZ ;  /* 0x000000041a347c10 */ /* 0x002fe2000ff9e0ff */
[----:B------:R1:W5:Y:S01]  /*2280*/  LDG.E.U8 R101, desc[UR10][R56.64] ;  /* 0x0000000a38657981 */ /* 0x000362000c1e1100 */
[----:B----4-:R-:W-:Y:S02]  /*2290*/  IADD3 R50, P3, R28, UR4, RZ ;  /* 0x000000041c327c10 */ /* 0x010fe4000ff7e0ff */
[----:B------:R-:W-:Y:S01]  /*22a0*/  IADD3.X R53, R31, UR9, RZ, P4, !PT ;  /* 0x000000091f357c10 */ /* 0x000fe2000a7fe4ff */
[----:B------:R4:W5:Y:S01]  /*22b0*/  LDG.E.U8 R102, desc[UR10][R54.64] ;  /* 0x0000000a36667981 */ /* 0x000962000c1e1100 */
[----:B------:R-:W-:-:S02]  /*22c0*/  IADD3.X R51, R33, UR9, RZ, P3, !PT ;  /* 0x0000000921337c10 */ /* 0x000fc40009ffe4ff */
[----:B------:R-:W-:Y:S01]  /*22d0*/  IADD3 R48, P4, R30, UR4, RZ ;  /* 0x000000041e307c10 */ /* 0x000fe2000ff9e0ff */
[----:B------:R4:W5:Y:S01]  /*22e0*/  LDG.E.U8 R103, desc[UR10][R52.64] ;  /* 0x0000000a34677981 */ /* 0x000962000c1e1100 */
[----:B------:R-:W-:Y:S02]  /*22f0*/  IADD3 R46, P3, R32, UR4, RZ ;  /* 0x00000004202e7c10 */ /* 0x000fe4000ff7e0ff */
[----:B------:R-:W-:Y:S01]  /*2300*/  IADD3.X R49, R35, UR9, RZ, P4, !PT ;  /* 0x0000000923317c10 */ /* 0x000fe2000a7fe4ff */
[----:B------:R4:W5:Y:S01]  /*2310*/  LDG.E.U8 R104, desc[UR10][R50.64] ;  /* 0x0000000a32687981 */ /* 0x000962000c1e1100 */
[----:B------:R-:W-:Y:S02]  /*2320*/  IADD3.X R47, R37, UR9, RZ, P3, !PT ;  /* 0x00000009252f7c10 */ /* 0x000fe40009ffe4ff */
[----:B0-----:R-:W-:Y:S01]  /*2330*/  IADD3 R44, P4, R34, UR4, RZ ;  /* 0x00000004222c7c10 */ /* 0x001fe2000ff9e0ff */
[----:B------:R0:W5:Y:S01]  /*2340*/  LDG.E.U8 R116, desc[UR10][R48.64] ;  /* 0x0000000a30747981 */ /* 0x000162000c1e1100 */
[----:B-1----:R-:W-:-:S02]  /*2350*/  IADD3 R56, P3, R36, UR4, RZ ;  /* 0x0000000424387c10 */ /* 0x002fc4000ff7e0ff */
[----:B------:R-:W-:Y:S01]  /*2360*/  IADD3.X R45, R39, UR9, RZ, P4, !PT ;  /* 0x00000009272d7c10 */ /* 0x000fe2000a7fe4ff */
[----:B------:R1:W5:Y:S01]  /*2370*/  LDG.E.U8 R105, desc[UR10][R46.64] ;  /* 0x0000000a2e697981 */ /* 0x000362000c1e1100 */
[----:B------:R-:W-:Y:S02]  /*2380*/  IADD3.X R57, R41, UR9, RZ, P3, !PT ;  /* 0x0000000929397c10 */ /* 0x000fe40009ffe4ff */
[----:B----4-:R-:W-:Y:S01]  /*2390*/  IADD3 R54, P4, R38, UR4, RZ ;  /* 0x0000000426367c10 */ /* 0x010fe2000ff9e0ff */
[----:B------:R4:W5:Y:S01]  /*23a0*/  LDG.E.U8 R106, desc[UR10][R44.64] ;  /* 0x0000000a2c6a7981 */ /* 0x000962000c1e1100 */
[----:B------:R-:W-:Y:S02]  /*23b0*/  IADD3 R52, P3, R40, UR4, RZ ;  /* 0x0000000428347c10 */ /* 0x000fe4000ff7e0ff */
[----:B------:R-:W-:Y:S01]  /*23c0*/  IADD3.X R55, R42, UR9, RZ, P4, !PT ;  /* 0x000000092a377c10 */ /* 0x000fe2000a7fe4ff */
[----:B------:R4:W5:Y:S01]  /*23d0*/  LDG.E.U8 R107, desc[UR10][R56.64] ;  /* 0x0000000a386b7981 */ /* 0x000962000c1e1100 */
[----:B------:R-:W-:-:S02]  /*23e0*/  IADD3.X R53, R43, UR9, RZ, P3, !PT ;  /* 0x000000092b357c10 */ /* 0x000fc40009ffe4ff */
[----:B------:R-:W-:Y:S01]  /*23f0*/  IADD3 R50, P4, R131, UR4, RZ ;  /* 0x0000000483327c10 */ /* 0x000fe2000ff9e0ff */
[----:B------:R4:W5:Y:S01]  /*2400*/  LDG.E.U8 R108, desc[UR10][R54.64] ;  /* 0x0000000a366c7981 */ /* 0x000962000c1e1100 */
[----:B0-----:R-:W-:Y:S02]  /*2410*/  IADD3 R48, P3, R125, UR4, RZ ;  /* 0x000000047d307c10 */ /* 0x001fe4000ff7e0ff */
[----:B------:R-:W-:Y:S01]  /*2420*/  IADD3.X R51, R130, UR9, RZ, P4, !PT ;  /* 0x0000000982337c10 */ /* 0x000fe2000a7fe4ff */
[----:B------:R0:W5:Y:S01]  /*2430*/  LDG.E.U8 R109, desc[UR10][R52.64] ;  /* 0x0000000a346d7981 */ /* 0x000162000c1e1100 */
[----:B------:R-:W-:Y:S02]  /*2440*/  IADD3.X R49, R124, UR9, RZ, P3, !PT ;  /* 0x000000097c317c10 */ /* 0x000fe40009ffe4ff */
[----:B-1----:R-:W-:Y:S01]  /*2450*/  IADD3 R46, P4, R133, UR4, RZ ;  /* 0x00000004852e7c10 */ /* 0x002fe2000ff9e0ff */
[----:B------:R1:W5:Y:S01]  /*2460*/  LDG.E.U8 R111, desc[UR10][R50.64] ;  /* 0x0000000a326f7981 */ /* 0x000362000c1e1100 */
[----:B----4-:R-:W-:-:S02]  /*2470*/  IADD3 R44, P3, R135, UR4, RZ ;  /* 0x00000004872c7c10 */ /* 0x010fc4000ff7e0ff */
[----:B------:R-:W-:Y:S01]  /*2480*/  IADD3.X R47, R132, UR9, RZ, P4, !PT ;  /* 0x00000009842f7c10 */ /* 0x000fe2000a7fe4ff */
[----:B------:R-:W4:Y:S01]  /*2490*/  LDG.E.U8 R110, desc[UR10][R48.64] ;  /* 0x0000000a306e7981 */ /* 0x000f22000c1e1100 */
[----:B------:R-:W-:Y:S02]  /*24a0*/  IADD3.X R45, R134, UR9, RZ, P3, !PT ;  /* 0x00000009862d7c10 */ /* 0x000fe40009ffe4ff */
[----:B------:R-:W-:Y:S01]  /*24b0*/  IADD3 R56, P4, R137, UR4, RZ ;  /* 0x0000000489387c10 */ /* 0x000fe2000ff9e0ff */
[----:B------:R1:W4:Y:S01]  /*24c0*/  LDG.E.U8 R112, desc[UR10][R46.64] ;  /* 0x0000000a2e707981 */ /* 0x000322000c1e1100 */
[----:B------:R-:W-:Y:S02]  /*24d0*/  IADD3 R54, P3, R139, UR4, RZ ;  /* 0x000000048b367c10 */ /* 0x000fe4000ff7e0ff */
[----:B------:R-:W-:Y:S01]  /*24e0*/  IADD3.X R57, R136, UR9, RZ, P4, !PT ;  /* 0x0000000988397c10 */ /* 0x000fe2000a7fe4ff */
[----:B------:R1:W4:Y:S01]  /*24f0*/  LDG.E.U8 R113, desc[UR10][R44.64] ;  /* 0x0000000a2c717981 */ /* 0x000322000c1e1100 */
[----:B------:R-:W-:-:S02]  /*2500*/  IADD3.X R55, R138, UR9, RZ, P3, !PT ;  /* 0x000000098a377c10 */ /* 0x000fc40009ffe4ff */
[----:B0-----:R-:W-:Y:S01]  /*2510*/  IADD3 R52, P4, R141, UR4, RZ ;  /* 0x000000048d347c10 */ /* 0x001fe2000ff9e0ff */
[----:B------:R-:W4:Y:S01]  /*2520*/  LDG.E.U8 R56, desc[UR10][R56.64] ;  /* 0x0000000a38387981 */ /* 0x000f22000c1e1100 */
[----:B-1----:R-:W-:Y:S02]  /*2530*/  IADD3 R50, P3, R127, UR4, RZ ;  /* 0x000000047f327c10 */ /* 0x002fe4000ff7e0ff */
[----:B------:R-:W-:Y:S01]  /*2540*/  IADD3.X R53, R140, UR9, RZ, P4, !PT ;  /* 0x000000098c357c10 */ /* 0x000fe2000a7fe4ff */
[----:B------:R-:W4:Y:S01]  /*2550*/  LDG.E.U8 R55, desc[UR10][R54.64] ;  /* 0x0000000a36377981 */ /* 0x000f22000c1e1100 */
[----:B------:R-:W-:Y:S02]  /*2560*/  IADD3 R46, P5, R143, UR4, RZ ;  /* 0x000000048f2e7c10 */ /* 0x000fe4000ffbe0ff */
[----:B------:R-:W-:Y:S01]  /*2570*/  IADD3.X R51, R126, UR9, RZ, P3, !PT ;  /* 0x000000097e337c10 */ /* 0x000fe20009ffe4ff */
[----:B------:R-:W4:Y:S01]  /*2580*/  LDG.E.U8 R52, desc[UR10][R52.64] ;  /* 0x0000000a34347981 */ /* 0x000f22000c1e1100 */
[----:B------:R-:W-:-:S02]  /*2590*/  IADD3 R48, P4, R129, UR4, RZ ;  /* 0x0000000481307c10 */ /* 0x000fc4000ff9e0ff */
[----:B------:R-:W-:Y:S01]  /*25a0*/  IADD3 R44, P3, R145, UR4, RZ ;  /* 0x00000004912c7c10 */ /* 0x000fe2000ff7e0ff */
[----:B------:R-:W4:Y:S01]  /*25b0*/  LDG.E.U8 R50, desc[UR10][R50.64] ;  /* 0x0000000a32327981 */ /* 0x000f22000c1e1100 */
[----:B------:R-:W-:Y:S02]  /*25c0*/  IADD3.X R47, R142, UR9, RZ, P5, !PT ;  /* 0x000000098e2f7c10 */ /* 0x000fe4000affe4ff */
[----:B------:R-:W-:Y:S02]  /*25d0*/  IADD3.X R49, R128, UR9, RZ, P4, !PT ;  /* 0x0000000980317c10 */ /* 0x000fe4000a7fe4ff */
[----:B------:R-:W-:Y:S01]  /*25e0*/  IADD3.X R45, R144, UR9, RZ, P3, !PT ;  /* 0x00000009902d7c10 */ /* 0x000fe20009ffe4ff */
[----:B------:R-:W4:Y:S04]  /*25f0*/  LDG.E.U8 R57, desc[UR10][R46.64] ;  /* 0x0000000a2e397981 */ /* 0x000f28000c1e1100 */
[----:B------:R0:W4:Y:S04]  /*2600*/  LDG.E.U8 R54, desc[UR10][R48.64] ;  /* 0x0000000a30367981 */ /* 0x000128000c1e1100 */
[----:B------:R1:W4:Y:S01]  /*2610*/  LDG.E.U8 R117, desc[UR10][R44.64] ;  /* 0x0000000a2c757981 */ /* 0x000322000c1e1100 */
[----:B------:R-:W1:Y:S01]  /*2620*/  S2R R114, SR_TID.X ;  /* 0x0000000000727919 */ /* 0x000e620000002100 */
[----:B------:R-:W-:Y:S01]  /*2630*/  BAR.SYNC.DEFER_BLOCKING 0x0 ;  /* 0x0000000000007b1d */ /* 0x000fe20000010000 */
[----:B0-----:R-:W-:Y:S01]  /*2640*/  LOP3.LUT R49, R222, 0x60, RZ, 0x3c, !PT ;  /* 0x00000060de317812 */ /* 0x001fe200078e3cff */
[----:B-1----:R-:W-:Y:S01]  /*2650*/  IMAD.SHL.U32 R115, R114, 0x40, RZ ;  /* 0x0000004072737824 */ /* 0x002fe200078e00ff */
[----:B------:R-:W-:-:S02]  /*2660*/  SHF.R.S32.HI R118, RZ, 0x1, R114 ;  /* 0x00000001ff767819 */ /* 0x000fc40000011472 */
[----:B------:R-:W-:Y:S02]  /*2670*/  SHF.R.S32.HI R51, RZ, 0x3, R114 ;  /* 0x00000003ff337819 */ /* 0x000fe40000011472 */
[----:B------:R-:W-:Y:S02]  /*2680*/  LOP3.LUT R115, R115, 0x40, RZ, 0xc0, !PT ;  /* 0x0000004073737812 */ /* 0x000fe400078ec0ff */
[----:B------:R-:W-:Y:S02]  /*2690*/  SGXT R118, R118, 0x1 ;  /* 0x000000017676781a */ /* 0x000fe40000000200 */
[----:B------:R-:W-:Y:S02]  /*26a0*/  SGXT R46, R51, 0x1 ;  /* 0x00000001332e781a */ /* 0x000fe40000000200 */
[C---:B------:R-:W-:Y:S02]  /*26b0*/  LOP3.LUT R230, R114.reuse, 0x7, RZ, 0xc0, !PT ;  /* 0x0000000772e67812 */ /* 0x040fe400078ec0ff */
[----:B------:R-:W-:-:S02]  /*26c0*/  LOP3.LUT R53, R114, 0x60, RZ, 0xc0, !PT ;  /* 0x0000006072357812 */ /* 0x000fc400078ec0ff */
[----:B------:R-:W-:Y:S02]  /*26d0*/  LOP3.LUT R118, R115, 0x120, R118, 0xf8, !PT ;  /* 0x0000012073767812 */ /* 0x000fe400078ef876 */
[----:B------:R-:W-:Y:S02]  /*26e0*/  LOP3.LUT R45, R114, 0x4, RZ, 0xc0, !PT ;  /* 0x00000004722d7812 */ /* 0x000fe400078ec0ff */
[----:B------:R-:W-:Y:S01]  /*26f0*/  LOP3.LUT R47, R46, 0x90, RZ, 0xc0, !PT ;  /* 0x000000902e2f7812 */ /* 0x000fe200078ec0ff */
[----:B------:R-:W-:Y:S02]  /*2700*/  IMAD R53, R53, 0x4, R230 ;  /* 0x0000000435357824 */ /* 0x000fe400078e02e6 */
[----:B------:R-:W-:Y:S01]  /*2710*/  IMAD R45, R45, 0x80, R118 ;  /* 0x000000802d2d7824 */ /* 0x000fe200078e0276 */
[----:B------:R-:W-:Y:S01]  /*2720*/  LOP3.LUT R228, R47, 0x10, R114, 0x78, !PT ;  /* 0x000000102fe47812 */ /* 0x000fe200078e7872 */
[----:B------:R-:W-:Y:S02]  /*2730*/  IMAD.SHL.U32 R44, R114, 0x2, RZ ;  /* 0x00000002722c7824 */ /* 0x000fe400078e00ff */
[----:B------:R-:W-:-:S02]  /*2740*/  IMAD.SHL.U32 R53, R53, 0x10, RZ ;  /* 0x0000001035357824 */ /* 0x000fc400078e00ff */
[----:B------:R-:W-:Y:S01]  /*2750*/  IMAD.IADD R228, R45, 0x1, R228 ;  /* 0x000000012de47824 */ /* 0x000fe200078e02e4 */
[C---:B------:R-:W-:Y:S02]  /*2760*/  LOP3.LUT R45, R222.reuse, 0x10, RZ, 0x3c, !PT ;  /* 0x00000010de2d7812 */ /* 0x040fe400078e3cff */
[----:B------:R-:W-:Y:S02]  /*2770*/  LOP3.LUT R53, R53, 0x30, R44, 0x78, !PT ;  /* 0x0000003035357812 */ /* 0x000fe400078e782c */
[C---:B------:R-:W-:Y:S02]  /*2780*/  LOP3.LUT R44, R222.reuse, 0x20, RZ, 0x3c, !PT ;  /* 0x00000020de2c7812 */ /* 0x040fe400078e3cff */
[C---:B------:R-:W-:Y:S02]  /*2790*/  LOP3.LUT R46, R222.reuse, 0x30, RZ, 0x3c, !PT ;  /* 0x00000030de2e7812 */ /* 0x040fe400078e3cff */
[C---:B------:R-:W-:Y:S02]  /*27a0*/  LOP3.LUT R47, R222.reuse, 0x40, RZ, 0x3c, !PT ;  /* 0x00000040de2f7812 */ /* 0x040fe400078e3cff */
[----:B------:R-:W-:Y:S01]  /*27b0*/  LOP3.LUT R51, R222, 0x70, RZ, 0x3c, !PT ;  /* 0x00000070de337812 */ /* 0x000fe200078e3cff */
[----:B------:R-:W-:Y:S01]  /*27c0*/  IMAD R230, R230, 0x100, R53 ;  /* 0x00000100e6e67824 */ /* 0x000fe200078e0235 */
[----:B------:R-:W-:Y:S01]  /*27d0*/  LOP3.LUT R227, R228, 0x20, RZ, 0x3c, !PT ;  /* 0x00000020e4e37812 */ /* 0x000fe200078e3cff */
[----:B--2---:R-:W-:Y:S04]  /*27e0*/  STS.U8 [R222+UR7+0x4000], R59 ;  /* 0x0040003bde007988 */ /* 0x004fe80008000007 */
[----:B---3--:R-:W-:Y:S04]  /*27f0*/  STS.U8 [R222+UR7+0x4800], R99 ;  /* 0x00480063de007988 */ /* 0x008fe80008000007 */
[----:B-----5:R-:W-:Y:S04]  /*2800*/  STS.U8 [R222+UR7+0x5000], R105 ;  /* 0x00500069de007988 */ /* 0x020fe80008000007 */
[----:B------:R-:W-:Y:S04]  /*2810*/  STS.U8 [R222+UR7+0x5800], R111 ;  /* 0x0058006fde007988 */ /* 0x000fe80008000007 */
[----:B------:R-:W-:Y:S04]  /*2820*/  STS.U8 [R45+UR7+0x4100], R58 ;  /* 0x0041003a2d007988 */ /* 0x000fe80008000007 */
[----:B------:R-:W-:Y:S04]  /*2830*/  STS.U8 [R45+UR7+0x4900], R98 ;  /* 0x004900622d007988 */ /* 0x000fe80008000007 */
[----:B------:R-:W-:Y:S04]  /*2840*/  STS.U8 [R45+UR7+0x5100], R106 ;  /* 0x0051006a2d007988 */ /* 0x000fe80008000007 */
[----:B----4-:R0:W-:Y:S04]  /*2850*/  STS.U8 [R45+UR7+0x5900], R112 ;  /* 0x005900702d007988 */ /* 0x0101e80008000007 */
[----:B------:R-:W-:Y:S04]  /*2860*/  STS.U8 [R44+UR7+0x4200], R60 ;  /* 0x0042003c2c007988 */ /* 0x000fe80008000007 */
[----:B------:R-:W-:Y:S01]  /*2870*/  STS.U8 [R44+UR7+0x4a00], R100 ;  /* 0x004a00642c007988 */ /* 0x000fe20008000007 */
[----:B0-----:R-:W-:-:S03]  /*2880*/  LOP3.LUT R45, R222, 0x50, RZ, 0x3c, !PT ;  /* 0x00000050de2d7812 */ /* 0x001fc600078e3cff */
[----:B------:R-:W-:Y:S04]  /*2890*/  STS.U8 [R44+UR7+0x5200], R107 ;  /* 0x0052006b2c007988 */ /* 0x000fe80008000007 */
        /* <DEDUP_REMOVED lines=20> */
[----:B------:R-:W-:Y:S01]  /*29e0*/  STS.U8 [R51+UR7+0x5f00], R117 ;  /* 0x005f007533007988 */ /* 0x000fe20008000007 */
[----:B------:R-:W-:Y:S06]  /*29f0*/  BAR.SYNC.DEFER_BLOCKING 0x0 ;  /* 0x0000000000007b1d */ /* 0x000fec0000010000 */
[----:B------:R-:W0:Y:S04]  /*2a00*/  LDSM.16.M88.4 R44, [R230+UR7+0x4000] ;  /* 0x00400007e62c783b */ /* 0x000e280008000200 */
[----:B------:R-:W1:Y:S04]  /*2a10*/  LDSM.16.MT88.4 R112, [R228+UR7] ;  /* 0x00000007e470783b */ /* 0x000e680008004200 */
[----:B------:R-:W2:Y:S04]  /*2a20*/  LDSM.16.MT88.4 R100, [R228+UR7+0x400] ;  /* 0x00040007e464783b */ /* 0x000ea80008004200 */
[----:B------:R-:W3:Y:S04]  /*2a30*/  LDSM.16.MT88.4 R104, [R227+UR7] ;  /* 0x00000007e368783b */ /* 0x000ee80008004200 */
[----:B------:R-:W4:Y:S04]  /*2a40*/  LDSM.16.MT88.4 R108, [R227+UR7+0x400] ;  /* 0x00040007e36c783b */ /* 0x000f280008004200 */
[----:B------:R-:W-:Y:S04]  /*2a50*/  LDSM.16.MT88.4 R52, [R228+UR7+0x800] ;  /* 0x00080007e434783b */ /* 0x000fe80008004200 */
[----:B------:R-:W-:Y:S04]  /*2a60*/  LDSM.16.MT88.4 R56, [R228+UR7+0xc00] ;  /* 0x000c0007e438783b */ /* 0x000fe80008004200 */
[----:B------:R-:W5:Y:S01]  /*2a70*/  LDSM.16.MT88.4 R60, [R227+UR7+0x800] ;  /* 0x00080007e33c783b */ /* 0x000f620008004200 */
[----:B0-----:R-:W-:-:S02]  /*2a80*/  F2FP.F16.E4M3.UNPACK_B R48, R44 ;  /* 0x0000002cff30723e */ /* 0x001fc400020006ff */
[----:B------:R-:W-:Y:S01]  /*2a90*/  F2FP.F16.E4M3.UNPACK_B R49, R45 ;  /* 0x0000002dff31723e */ /* 0x000fe200020006ff */
[----:B-1----:R-:W-:Y:S02]  /*2aa0*/  IMAD.MOV.U32 R96, RZ, RZ, R112 ;  /* 0x000000ffff607224 */ /* 0x002fe400078e0070 */
[----:B------:R-:W-:Y:S02]  /*2ab0*/  IMAD.MOV.U32 R97, RZ, RZ, R114 ;  /* 0x000000ffff617224 */ /* 0x000fe400078e0072 */
[----:B--2---:R-:W-:Y:S02]  /*2ac0*/  IMAD.MOV.U32 R98, RZ, RZ, R100 ;  /* 0x000000ffff627224 */ /* 0x004fe400078e0064 */
[----:B------:R-:W-:Y:S02]  /*2ad0*/  IMAD.MOV.U32 R99, RZ, RZ, R102 ;  /* 0x000000ffff637224 */ /* 0x000fe400078e0066 */
[----:B---3--:R-:W-:Y:S02]  /*2ae0*/  IMAD.MOV.U32 R116, RZ, RZ, R104 ;  /* 0x000000ffff747224 */ /* 0x008fe400078e0068 */
[----:B------:R-:W-:-:S02]  /*2af0*/  IMAD.MOV.U32 R117, RZ, RZ, R106 ;  /* 0x000000ffff757224 */ /* 0x000fc400078e006a */
[----:B----4-:R-:W-:Y:S02]  /*2b00*/  IMAD.MOV.U32 R118, RZ, RZ, R108 ;  /* 0x000000ffff767224 */ /* 0x010fe400078e006c */
[----:B------:R-:W-:Y:S01]  /*2b10*/  IMAD.MOV.U32 R119, RZ, RZ, R110 ;  /* 0x000000ffff777224 */ /* 0x000fe200078e006e */
[-C--:B------:R-:W-:Y:S06]  /*2b20*/  HMMA.16816.F32 R96, R96, R48.reuse, RZ ;  /* 0x000000306060723c */ /* 0x080fec00000018ff */
[----:B------:R-:W-:Y:S01]  /*2b30*/  HMMA.16816.F32 R116, R116, R48, RZ ;  /* 0x000000307474723c */ /* 0x000fe200000018ff */
[----:B------:R-:W0:Y:S01]  /*2b40*/  LDSM.16.MT88.4 R48, [R227+UR7+0xc00] ;  /* 0x000c0007e330783b */ /* 0x000e220008004200 */
[----:B------:R-:W-:Y:S01]  /*2b50*/  IMAD.MOV.U32 R112, RZ, RZ, R113 ;  /* 0x000000ffff707224 */ /* 0x000fe200078e0071 */
[----:B------:R-:W-:Y:S01]  /*2b60*/  F2FP.F16.E4M3.UNPACK_B R44, R44.H1 ;  /* 0x0000002cff2c723e */ /* 0x000fe200030006ff */
[----:B------:R-:W-:Y:S01]  /*2b70*/  IMAD.MOV.U32 R113, RZ, RZ, R115 ;  /* 0x000000ffff717224 */ /* 0x000fe200078e0073 */
[----:B------:R-:W-:Y:S01]  /*2b80*/  F2FP.F16.E4M3.UNPACK_B R45, R45.H1 ;  /* 0x0000002dff2d723e */ /* 0x000fe200030006ff */
[----:B------:R-:W-:-:S02]  /*2b90*/  IMAD.MOV.U32 R114, RZ, RZ, R101 ;  /* 0x000000ffff727224 */ /* 0x000fc400078e0065 */
[----:B------:R-:W-:Y:S02]  /*2ba0*/  IMAD.MOV.U32 R115, RZ, RZ, R103 ;  /* 0x000000ffff737224 */ /* 0x000fe400078e0067 */
[----:B------:R-:W-:Y:S02]  /*2bb0*/  IMAD.MOV.U32 R100, RZ, RZ, R105 ;  /* 0x000000ffff647224 */ /* 0x000fe400078e0069 */
[----:B------:R-:W-:Y:S02]  /*2bc0*/  IMAD.MOV.U32 R101, RZ, RZ, R107 ;  /* 0x000000ffff657224 */ /* 0x000fe400078e006b */
[----:B------:R-:W-:Y:S01]  /*2bd0*/  IMAD.MOV.U32 R102, RZ, RZ, R109 ;  /* 0x000000ffff667224 */ /* 0x000fe200078e006d */
[----:B------:R-:W-:Y:S01]  /*2be0*/  LOP3.LUT R229, R230, 0x40, RZ, 0x3c, !PT ;  /* 0x00000040e6e57812 */ /* 0x000fe200078e3cff */
[----:B------:R-:W-:Y:S01]  /*2bf0*/  IMAD.MOV.U32 R103, RZ, RZ, R111 ;  /* 0x000000ffff677224 */ /* 0x000fe200078e006f */
[----:B------:R-:W-:Y:S01]  /*2c00*/  LDSM.16.MT88.4 R104, [R227+UR7+0x1000] ;  /* 0x00100007e368783b */ /* 0x000fe20008004200 */
[----:B------:R-:W-:Y:S01]  /*2c10*/  HMMA.16816.F32 R112, R112, R44, R96 ;  /* 0x0000002c7070723c */ /* 0x000fe20000001860 */
[----:B-----5:R-:W-:-:S02]  /*2c20*/  IMAD.MOV.U32 R120, RZ, RZ, R60 ;  /* 0x000000ffff787224 */ /* 0x020fc400078e003c */
[----:B------:R-:W-:Y:S01]  /*2c30*/  IMAD.MOV.U32 R121, RZ, RZ, R62 ;  /* 0x000000ffff797224 */ /* 0x000fe200078e003e */
[----:B------:R-:W-:Y:S02]  /*2c40*/  LDSM.16.M88.4 R108, [R229+UR7+0x4000] ;  /* 0x00400007e56c783b */ /* 0x000fe40008000200 */
[----:B------:R-:W-:Y:S01]  /*2c50*/  HMMA.16816.F32 R116, R100, R44, R116 ;  /* 0x0000002c6474723c */ /* 0x000fe20000001874 */
[----:B------:R-:W-:Y:S01]  /*2c60*/  IMAD.MOV.U32 R96, RZ, RZ, R52 ;  /* 0x000000ffff607224 */ /* 0x000fe200078e0034 */
[----:B------:R-:W1:Y:S01]  /*2c70*/  LDSM.16.MT88.4 R100, [R228+UR7+0x1000] ;  /* 0x00100007e464783b */ /* 0x000e620008004200 */
[----:B------:R-:W-:Y:S02]  /*2c80*/  IMAD.MOV.U32 R97, RZ, RZ, R54 ;  /* 0x000000ffff617224 */ /* 0x000fe400078e0036 */
[----:B------:R-:W-:Y:S02]  /*2c90*/  IMAD.MOV.U32 R98, RZ, RZ, R56 ;  /* 0x000000ffff627224 */ /* 0x000fe400078e0038 */
[----:B------:R-:W-:Y:S01]  /*2ca0*/  F2FP.F16.E4M3.UNPACK_B R44, R46 ;  /* 0x0000002eff2c723e */ /* 0x000fe200020006ff */
[----:B------:R-:W-:Y:S01]  /*2cb0*/  IMAD.MOV.U32 R99, RZ, RZ, R58 ;  /* 0x000000ffff637224 */ /* 0x000fe200078e003a */
[----:B------:R-:W-:Y:S01]  /*2cc0*/  F2FP.F16.E4M3.UNPACK_B R45, R47 ;  /* 0x0000002fff2d723e */ /* 0x000fe200020006ff */
[----:B0-----:R-:W-:-:S02]  /*2cd0*/  IMAD.MOV.U32 R122, RZ, RZ, R48 ;  /* 0x000000ffff7a7224 */ /* 0x001fc400078e0030 */
[----:B------:R-:W-:-:S06]  /*2ce0*/  IMAD.MOV.U32 R123, RZ, RZ, R50 ;  /* 0x000000ffff7b7224 */ /* 0x000fcc00078e0032 */
[-C--:B------:R-:W-:Y:S01]  /*2cf0*/  HMMA.16816.F32 R112, R96, R44.reuse, R112 ;  /* 0x0000002c6070723c */ /* 0x080fe20000001870 */
[----:B------:R-:W0:Y:S05]  /*2d00*/  LDSM.16.MT88.4 R96, [R228+UR7+0x1400] ;  /* 0x00140007e460783b */ /* 0x000e2a0008004200 */
[----:B------:R-:W-:Y:S01]  /*2d10*/  HMMA.16816.F32 R120, R120, R44, R116 ;  /* 0x0000002c7878723c */ /* 0x000fe20000001874 */
[----:B------:R-:W2:Y:S01]  /*2d20*/  LDSM.16.MT88.4 R116, [R227+UR7+0x1400] ;  /* 0x00140007e374783b */ /* 0x000ea20008004200 */
[----:B------:R-:W-:Y:S01]  /*2d30*/  F2FP.F16.E4M3.UNPACK_B R162, R46.H1 ;  /* 0x0000002effa2723e */ /* 0x000fe200030006ff */
[----:B------:R-:W-:Y:S01]  /*2d40*/  IMAD.MOV.U32 R46, RZ, RZ, R57 ;  /* 0x000000ffff2e7224 */ /* 0x000fe200078e0039 */
[----:B------:R-:W-:Y:S01]  /*2d50*/  F2FP.F16.E4M3.UNPACK_B R163, R47.H1 ;  /* 0x0000002fffa3723e */ /* 0x000fe200030006ff */
[----:B------:R-:W-:-:S02]  /*2d60*/  IMAD.MOV.U32 R47, RZ, RZ, R59 ;  /* 0x000000ffff2f7224 */ /* 0x000fc400078e003b */
[----:B------:R-:W-:Y:S01]  /*2d70*/  IMAD.MOV.U32 R44, RZ, RZ, R53 ;  /* 0x000000ffff2c7224 */ /* 0x000fe200078e0035 */
[----:B------:R-:W-:Y:S01]  /*2d80*/  LDSM.16.MT88.4 R56, [R228+UR7+0x1800] ;  /* 0x00180007e438783b */ /* 0x000fe20008004200 */
[----:B------:R-:W-:Y:S02]  /*2d90*/  IMAD.MOV.U32 R45, RZ, RZ, R55 ;  /* 0x000000ffff2d7224 */ /* 0x000fe400078e0037 */
[----:B------:R-:W-:Y:S02]  /*2da0*/  IMAD.MOV.U32 R52, RZ, RZ, R61 ;  /* 0x000000ffff347224 */ /* 0x000fe400078e003d */
[----:B------:R-:W-:Y:S02]  /*2db0*/  IMAD.MOV.U32 R53, RZ, RZ, R63 ;  /* 0x000000ffff357224 */ /* 0x000fe400078e003f */
[----:B------:R-:W-:Y:S02]  /*2dc0*/  IMAD.MOV.U32 R54, RZ, RZ, R49 ;  /* 0x000000ffff367224 */ /* 0x000fe400078e0031 */
[----:B------:R-:W-:Y:S01]  /*2dd0*/  IMAD.MOV.U32 R55, RZ, RZ, R51 ;  /* 0x000000ffff377224 */ /* 0x000fe200078e0033 */
[-C--:B------:R-:W-:Y:S01]  /*2de0*/  HMMA.16816.F32 R44, R44, R162.reuse, R112 ;  /* 0x000000a22c2c723c */ /* 0x080fe20000001870 */
[----:B-1----:R-:W-:Y:S01]  /*2df0*/  IMAD.MOV.U32 R60, RZ, RZ, R100 ;  /* 0x000000ffff3c7224 */ /* 0x002fe200078e0064 */
[----:B------:R-:W1:Y:S04]  /*2e00*/  LDSM.16.MT88.4 R48, [R227+UR7+0x1800] ;  /* 0x00180007e330783b */ /* 0x000e680008004200 */
[----:B------:R-:W-:Y:S01]  /*2e10*/  HMMA.16816.F32 R112, R52, R162, R120 ;  /* 0x000000a23470723c */ /* 0x000fe20000001878 */
[----:B------:R-:W-:-:S06]  /*2e20*/  IMAD.MOV.U32 R61, RZ, RZ, R102 ;  /* 0x000000ffff3d7224 */ /* 0x000fcc00078e0066 */
[----:B------:R-:W-:Y:S01]  /*2e30*/  F2FP.F16.E4M3.UNPACK_B R120, R108 ;  /* 0x0000006cff78723e */ /* 0x000fe200020006ff */
[----:B------:R-:W-:Y:S01]  /*2e40*/  IMAD.MOV.U32 R52, RZ, RZ, R104 ;  /* 0x000000ffff347224 */ /* 0x000fe200078e0068 */
[----:B------:R-:W-:Y:S01]  /*2e50*/  F2FP.F16.E4M3.UNPACK_B R121, R109 ;  /* 0x0000006dff79723e */ /* 0x000fe200020006ff */
[----:B------:R-:W-:Y:S02]  /*2e60*/  IMAD.MOV.U32 R53, RZ, RZ, R106 ;  /* 0x000000ffff357224 */ /* 0x000fe400078e006a */
[----:B0-----:R-:W-:Y:S02]  /*2e70*/  IMAD.MOV.U32 R62, RZ, RZ, R96 ;  /* 0x000000ffff3e7224 */ /* 0x001fe400078e0060 */
[----:B------:R-:W-:Y:S02]  /*2e80*/  IMAD.MOV.U32 R63, RZ, RZ, R98 ;  /* 0x000000ffff3f7224 */ /* 0x000fe400078e0062 */
[----:B--2---:R-:W-:Y:S02]  /*2e90*/  IMAD.MOV.U32 R54, RZ, RZ, R116 ;  /* 0x000000ffff367224 */ /* 0x004fe400078e0074 */
[----:B------:R-:W-:-:S03]  /*2ea0*/  IMAD.MOV.U32 R55, RZ, RZ, R118 ;  /* 0x000000ffff377224 */ /* 0x000fc600078e0076 */
[-C--:B------:R-:W-:Y:S01]  /*2eb0*/  HMMA.16816.F32 R60, R60, R120.reuse, R44 ;  /* 0x000000783c3c723c */ /* 0x080fe2000000182c */
[----:B------:R-:W0:Y:S05]  /*2ec0*/  LDSM.16.MT88.4 R44, [R228+UR7+0x1c00] ;  /* 0x001c0007e42c783b */ /* 0x000e2a0008004200 */
[----:B------:R-:W-:Y:S01]  /*2ed0*/  HMMA.16816.F32 R112, R52, R120, R112 ;  /* 0x000000783470723c */ /* 0x000fe20000001870 */
[----:B------:R-:W2:Y:S01]  /*2ee0*/  LDSM.16.MT88.4 R52, [R227+UR7+0x1c00] ;  /* 0x001c0007e334783b */ /* 0x000ea20008004200 */
        /* <DEDUP_REMOVED lines=9> */
[----:B------:R-:W-:Y:S01]  /*2f80*/  LDSM.16.MT88.4 R104, [R228+UR7+0x2400] ;  /* 0x00240007e468783b */ /* 0x000fe20008004200 */
[----:B------:R-:W-:Y:S02]  /*2f90*/  IMAD.MOV.U32 R99, RZ, RZ, R119 ;  /* 0x000000ffff637224 */ /* 0x000fe400078e0077 */
[-C--:B------:R-:W-:Y:S01]  /*2fa0*/  HMMA.16816.F32 R100, R100, R108.reuse, R60 ;  /* 0x0000006c6464723c */ /* 0x080fe2000000183c */
[----:B-1----:R-:W-:Y:S01]  /*2fb0*/  IMAD.MOV.U32 R120, RZ, RZ, R48 ;  /* 0x000000ffff787224 */ /* 0x002fe200078e0030 */
[----:B------:R-:W1:Y:S04]  /*2fc0*/  LDSM.16.MT88.4 R60, [R228+UR7+0x2000] ;  /* 0x00200007e43c783b */ /* 0x000e680008004200 */
[----:B------:R-:W-:Y:S01]  /*2fd0*/  HMMA.16816.F32 R116, R96, R108, R112 ;  /* 0x0000006c6074723c */ /* 0x000fe20000001870 */
[----:B------:R-:W-:Y:S01]  /*2fe0*/  IMAD.MOV.U32 R121, RZ, RZ, R50 ;  /* 0x000000ffff797224 */ /* 0x000fe200078e0032 */
[----:B------:R-:W3:Y:S05]  /*2ff0*/  LDSM.16.M88.4 R96, [R230+UR7+0x4080] ;  /* 0x00408007e660783b */ /* 0x000eea0008000200 */
[----:B------:R-:W-:Y:S01]  /*3000*/  F2FP.F16.E4M3.UNPACK_B R108, R110 ;  /* 0x0000006eff6c723e */ /* 0x000fe200020006ff */
[----:B------:R-:W-:Y:S01]  /*3010*/  IMAD.MOV.U32 R112, RZ, RZ, R56 ;  /* 0x000000ffff707224 */ /* 0x000fe200078e0038 */
[----:B------:R-:W-:Y:S01]  /*3020*/  F2FP.F16.E4M3.UNPACK_B R109, R111 ;  /* 0x0000006fff6d723e */ /* 0x000fe200020006ff */
[----:B------:R-:W-:-:S02]  /*3030*/  IMAD.MOV.U32 R113, RZ, RZ, R58 ;  /* 0x000000ffff717224 */ /* 0x000fc400078e003a */
        /* <DEDUP_REMOVED lines=17> */
[----:B------:R-:W4:Y:S01]  /*3150*/  LDSM.16.MT88.4 R48, [R228+UR7+0x2800] ;  /* 0x00280007e430783b */ /* 0x000f220008004200 */
[----:B------:R-:W-:Y:S02]  /*3160*/  IMAD.MOV.U32 R47, RZ, RZ, R55 ;  /* 0x000000ffff2f7224 */ /* 0x000fe400078e0037 */
[-C--:B------:R-:W-:Y:S06]  /*3170*/  HMMA.16816.F32 R56, R56, R110.reuse, R112 ;  /* 0x0000006e3838723c */ /* 0x080fec0000001870 */
[----:B------:R-:W-:Y:S01]  /*3180*/  HMMA.16816.F32 R112, R44, R110, R120 ;  /* 0x0000006e2c70723c */ /* 0x000fe20000001878 */
[----:B-1----:R-:W-:Y:S01]  /*3190*/  IMAD.MOV.U32 R108, RZ, RZ, R60 ;  /* 0x000000ffff6c7224 */ /* 0x002fe200078e003c */
[----:B------:R-:W1:Y:S01]  /*31a0*/  LDSM.16.MT88.4 R44, [R228+UR7+0x2c00] ;  /* 0x002c0007e42c783b */ /* 0x000e620008004200 */
[----:B------:R-:W-:-:S04]  /*31b0*/  IMAD.MOV.U32 R109, RZ, RZ, R62 ;  /* 0x000000ffff6d7224 */ /* 0x000fc800078e003e */
[-C--:B---3--:R-:W-:Y:S01]  /*31c0*/  F2FP.F16.E4M3.UNPACK_B R120, R96.reuse ;  /* 0x00000060ff78723e */ /* 0x088fe200020006ff */
[----:B------:R-:W-:Y:S01]  /*31d0*/  IMAD.MOV.U32 R110, RZ, RZ, R104 ;  /* 0x000000ffff6e7224 */ /* 0x000fe200078e0068 */
[-C--:B------:R-:W-:Y:S01]  /*31e0*/  F2FP.F16.E4M3.UNPACK_B R121, R97.reuse ;  /* 0x00000061ff79723e */ /* 0x080fe200020006ff */
[----:B------:R-:W-:Y:S02]  /*31f0*/  IMAD.MOV.U32 R111, RZ, RZ, R106 ;  /* 0x000000ffff6f7224 */ /* 0x000fe400078e006a */
[----:B0-----:R-:W-:Y:S02]  /*3200*/  IMAD.MOV.U32 R52, RZ, RZ, R100 ;  /* 0x000000ffff347224 */ /* 0x001fe400078e0064 */
[----:B------:R-:W-:Y:S02]  /*3210*/  IMAD.MOV.U32 R53, RZ, RZ, R102 ;  /* 0x000000ffff357224 */ /* 0x000fe400078e0066 */
[----:B--2---:R-:W-:Y:S02]  /*3220*/  IMAD.MOV.U32 R54, RZ, RZ, R116 ;  /* 0x000000ffff367224 */ /* 0x004fe400078e0074 */
[----:B------:R-:W-:Y:S01]  /*3230*/  IMAD.MOV.U32 R55, RZ, RZ, R118 ;  /* 0x000000ffff377224 */ /* 0x000fe200078e0076 */
        /* <DEDUP_REMOVED lines=11> */
[----:B------:R-:W-:Y:S01]  /*32f0*/  IMAD.MOV.U32 R101, RZ, RZ, R103 ;  /* 0x000000ffff657224 */ /* 0x000fe200078e0067 */
[----:B------:R-:W-:Y:S01]  /*3300*/  LDSM.16.M88.4 R104, [R229+UR7+0x4080] ;  /* 0x00408007e568783b */ /* 0x000fe20008000200 */
[----:B------:R-:W-:Y:S02]  /*3310*/  IMAD.MOV.U32 R102, RZ, RZ, R117 ;  /* 0x000000ffff667224 */ /* 0x000fe400078e0075 */
[----:B------:R-:W-:Y:S02]  /*3320*/  IMAD.MOV.U32 R103, RZ, RZ, R119 ;  /* 0x000000ffff677224 */ /* 0x000fe400078e0077 */
[-C--:B------:R-:W-:Y:S01]  /*3330*/  HMMA.16816.F32 R60, R60, R96.reuse, R108 ;  /* 0x000000603c3c723c */ /* 0x080fe2000000186c */
[----:B------:R-:W3:Y:S05]  /*3340*/  LDSM.16.MT88.4 R108, [R228+UR7+0x3000] ;  /* 0x00300007e46c783b */ /* 0x000eea0008004200 */
[----:B------:R-:W-:Y:S01]  /*3350*/  HMMA.16816.F32 R116, R100, R96, R112 ;  /* 0x000000606474723c */ /* 0x000fe20000001870 */
[----:B------:R-:W5:Y:S06]  /*3360*/  LDSM.16.MT88.4 R112, [R228+UR7+0x3400] ;  /* 0x00340007e470783b */ /* 0x000f6c0008004200 */
[----:B------:R-:W-:Y:S01]  /*3370*/  F2FP.F16.E4M3.UNPACK_B R96, R98 ;  /* 0x00000062ff60723e */ /* 0x000fe200020006ff */
[----:B----4-:R-:W-:Y:S01]  /*3380*/  IMAD.MOV.U32 R100, RZ, RZ, R48 ;  /* 0x000000ffff647224 */ /* 0x010fe200078e0030 */
[----:B------:R-:W-:Y:S01]  /*3390*/  F2FP.F16.E4M3.UNPACK_B R97, R99 ;  /* 0x00000063ff61723e */ /* 0x000fe200020006ff */
[----:B------:R-:W-:-:S02]  /*33a0*/  IMAD.MOV.U32 R101, RZ, RZ, R50 ;  /* 0x000000ffff657224 */ /* 0x000fc400078e0032 */
[----:B-1----:R-:W-:Y:S02]  /*33b0*/  IMAD.MOV.U32 R102, RZ, RZ, R44 ;  /* 0x000000ffff667224 */ /* 0x002fe400078e002c */
        /* <DEDUP_REMOVED lines=8> */
[----:B------:R-:W1:Y:S01]  /*3440*/  LDSM.16.MT88.4 R120, [R227+UR7+0x3400] ;  /* 0x00340007e378783b */ /* 0x000e620008004200 */
        /* <DEDUP_REMOVED lines=9> */
[----:B------:R-:W2:Y:S01]  /*34e0*/  LDSM.16.MT88.4 R56, [R227+UR7+0x3800] ;  /* 0x00380007e338783b */ /* 0x000ea20008004200 */
[----:B------:R-:W-:Y:S02]  /*34f0*/  IMAD.MOV.U32 R99, RZ, RZ, R55 ;  /* 0x000000ffff637224 */ /* 0x000fe400078e0037 */
[-C--:B------:R-:W-:Y:S01]  /*3500*/  HMMA.16816.F32 R44, R48, R162.reuse, R60 ;  /* 0x000000a2302c723c */ /* 0x080fe2000000183c */
[----:B------:R-:W4:Y:S05]  /*3510*/  LDSM.16.MT88.4 R52, [R228+UR7+0x3c00] ;  /* 0x003c0007e434783b */ /* 0x000f2a0008004200 */
[----:B------:R-:W-:Y:S01]  /*3520*/  HMMA.16816.F32 R96, R96, R162, R116 ;  /* 0x000000a26060723c */ /* 0x000fe20000001874 */
[----:B---3--:R-:W-:-:S02]  /*3530*/  IMAD.MOV.U32 R48, RZ, RZ, R108 ;  /* 0x000000ffff307224 */ /* 0x008fc400078e006c */
[----:B------:R-:W-:Y:S02]  /*3540*/  IMAD.MOV.U32 R49, RZ, RZ, R110 ;  /* 0x000000ffff317224 */ /* 0x000fe400078e006e */
[----:B-----5:R-:W-:Y:S02]  /*3550*/  IMAD.MOV.U32 R50, RZ, RZ, R112 ;  /* 0x000000ffff327224 */ /* 0x020fe400078e0070 */
[----:B------:R-:W-:Y:S01]  /*3560*/  F2FP.F16.E4M3.UNPACK_B R116, R104 ;  /* 0x00000068ff74723e */ /* 0x000fe200020006ff */
[----:B------:R-:W-:Y:S01]  /*3570*/  IMAD.MOV.U32 R51, RZ, RZ, R114 ;  /* 0x000000ffff337224 */ /* 0x000fe200078e0072 */
[----:B------:R-:W-:Y:S01]  /*3580*/  F2FP.F16.E4M3.UNPACK_B R117, R105 ;  /* 0x00000069ff75723e */ /* 0x000fe200020006ff */
[----:B0-----:R-:W-:Y:S02]  /*3590*/  IMAD.MOV.U32 R60, RZ, RZ, R100 ;  /* 0x000000ffff3c7224 */ /* 0x001fe400078e0064 */
[----:B------:R-:W-:Y:S02]  /*35a0*/  IMAD.MOV.U32 R61, RZ, RZ, R102 ;  /* 0x000000ffff3d7224 */ /* 0x000fe400078e0066 */
[----:B-1----:R-:W-:-:S02]  /*35b0*/  IMAD.MOV.U32 R62, RZ, RZ, R120 ;  /* 0x000000ffff3e7224 */ /* 0x002fc400078e0078 */
[----:B------:R-:W-:Y:S02]  /*35c0*/  IMAD.MOV.U32 R63, RZ, RZ, R122 ;  /* 0x000000ffff3f7224 */ /* 0x000fe400078e007a */
        /* <DEDUP_REMOVED lines=12> */
[----:B------:R-:W-:Y:S02]  /*3690*/  IMAD.MOV.U32 R102, RZ, RZ, R121 ;  /* 0x000000ffff667224 */ /* 0x000fe400078e0079 */
[----:B------:R-:W-:Y:S02]  /*36a0*/  IMAD.MOV.U32 R103, RZ, RZ, R123 ;  /* 0x000000ffff677224 */ /* 0x000fe400078e007b */
[-C--:B------:R-:W-:Y:S06]  /*36b0*/  HMMA.16816.F32 R44, R108, R104.reuse, R44 ;  /* 0x000000686c2c723c */ /* 0x080fec000000182c */
[----:B------:R-:W-:Y:S01]  /*36c0*/  HMMA.16816.F32 R96, R100, R104, R96 ;  /* 0x000000686460723c */ /* 0x000fe20000001860 */
[----:B--2---:R-:W-:-:S02]  /*36d0*/  IMAD.MOV.U32 R108, RZ, RZ, R56 ;  /* 0x000000ffff6c7224 */ /* 0x004fc400078e0038 */
[----:B------:R-:W-:-:S04]  /*36e0*/  IMAD.MOV.U32 R109, RZ, RZ, R58 ;  /* 0x000000ffff6d7224 */ /* 0x000fc800078e003a */
[----:B------:R-:W-:Y:S01]  /*36f0*/  F2FP.F16.E4M3.UNPACK_B R104, R106 ;  /* 0x0000006aff68723e */ /* 0x000fe200020006ff */
[----:B----4-:R-:W-:Y:S01]  /*3700*/  IMAD.MOV.U32 R102, RZ, RZ, R52 ;  /* 0x000000ffff667224 */ /* 0x010fe200078e0034 */
[----:B------:R-:W-:Y:S01]  /*3710*/  F2FP.F16.E4M3.UNPACK_B R105, R107 ;  /* 0x0000006bff69723e */ /* 0x000fe200020006ff */
[----:B------:R-:W-:Y:S02]  /*3720*/  IMAD.MOV.U32 R103, RZ, RZ, R54 ;  /* 0x000000ffff677224 */ /* 0x000fe400078e0036 */
[----:B0-----:R-:W-:Y:S02]  /*3730*/  IMAD.MOV.U32 R100, RZ, RZ, R48 ;  /* 0x000000ffff647224 */ /* 0x001fe400078e0030 */
[----:B------:R-:W-:Y:S02]  /*3740*/  IMAD.MOV.U32 R101, RZ, RZ, R50 ;  /* 0x000000ffff657224 */ /* 0x000fe400078e0032 */
[----:B-1----:R-:W-:Y:S02]  /*3750*/  IMAD.MOV.U32 R110, RZ, RZ, R60 ;  /* 0x000000ffff6e7224 */ /* 0x002fe400078e003c */
[----:B------:R-:W-:-:S03]  /*3760*/  IMAD.MOV.U32 R111, RZ, RZ, R62 ;  /* 0x000000ffff6f7224 */ /* 0x000fc600078e003e */
[-C--:B------:R-:W-:Y:S06]  /*3770*/  HMMA.16816.F32 R44, R100, R104.reuse, R44 ;  /* 0x00000068642c723c */ /* 0x080fec000000182c */
[----:B------:R-:W-:Y:S01]  /*3780*/  HMMA.16816.F32 R96, R108, R104, R96 ;  /* 0x000000686c60723c */ /* 0x000fe20000001860 */
        /* <DEDUP_REMOVED lines=9> */
[----:B------:R-:W-:-:S03]  /*3820*/  IMAD.MOV.U32 R55, RZ, RZ, R63 ;  /* 0x000000ffff377224 */ /* 0x000fc600078e003f */
[-C--:B------:R-:W-:Y:S06]  /*3830*/  HMMA.16816.F32 R44, R48, R106.reuse, R44 ;  /* 0x0000006a302c723c */ /* 0x080fec000000182c */
[----:B------:R-:W-:-:S15]  /*3840*/  HMMA.16816.F32 R52, R52, R106, R96 ;  /* 0x0000006a3434723c */ /* 0x000fde0000001860 */
[----:B------:R-:W-:-:S03]  /*3850*/  NOP ;  /* 0x0000000000007918 */ /* 0x000fc60000000000 */
[----:B------:R-:W-:Y:S01]  /*3860*/  FMUL R48, R44, UR12 ;  /* 0x0000000c2c307c20 */ /* 0x000fe20008400000 */
[----:B------:R-:W-:Y:S01]  /*3870*/  FMUL R49, R45, UR12 ;  /* 0x0000000c2d317c20 */ /* 0x000fe20008400000 */
[----:B------:R-:W-:Y:S01]  /*3880*/  FMUL R50, R46, UR12 ;  /* 0x0000000c2e327c20 */ /* 0x000fe20008400000 */
[----:B------:R-:W-:-:S03]  /*3890*/  FMUL R51, R47, UR12 ;  /* 0x0000000c2f337c20 */ /* 0x000fc60008400000 */
[----:B------:R-:W-:Y:S01]  /*38a0*/  FMUL R56, R52, UR12 ;  /* 0x0000000c34387c20 */ /* 0x000fe20008400000 */
[----:B------:R-:W-:Y:S01]  /*38b0*/  FMUL R57, R53, UR12 ;  /* 0x0000000c35397c20 */ /* 0x000fe20008400000 */
[----:B------:R-:W-:Y:S01]  /*38c0*/  FMUL R58, R54, UR12 ;  /* 0x0000000c363a7c20 */ /* 0x000fe20008400000 */
[----:B------:R-:W-:Y:S01]  /*38d0*/  FMUL R59, R55, UR12 ;  /* 0x0000000c373b7c20 */ /* 0x000fe20008400000 */
[----:B------:R-:W-:Y:S02]  /*38e0*/  FMNMX R48, R48, R49, !PT ;  /* 0x0000003130307209 */ /* 0x000fe40007800000 */
[----:B------:R-:W-:Y:S02]  /*38f0*/  FMNMX R50, R50, R51, !PT ;  /* 0x0000003332327209 */ /* 0x000fe40007800000 */
[----:B------:R-:W-:Y:S02]  /*3900*/  FMNMX R56, R56, R57, !PT ;  /* 0x0000003938387209 */ /* 0x000fe40007800000 */
[----:B------:R-:W-:Y:S01]  /*3910*/  FMNMX R58, R58, R59, !PT ;  /* 0x0000003b3a3a7209 */ /* 0x000fe20007800000 */
[----:B------:R-:W0:Y:S04]  /*3920*/  SHFL.BFLY PT, R49, R48, 0x2, 0x1f ;  /* 0x0c401f0030317f89 */ /* 0x000e2800000e0000 */
[----:B------:R-:W1:Y:S04]  /*3930*/  SHFL.BFLY PT, R51, R50, 0x2, 0x1f ;  /* 0x0c401f0032337f89 */ /* 0x000e6800000e0000 */
[----:B------:R-:W2:Y:S04]  /*3940*/  SHFL.BFLY PT, R61, R56, 0x2, 0x1f ;  /* 0x0c401f00383d7f89 */ /* 0x000ea800000e0000 */
[----:B------:R-:W3:Y:S01]  /*3950*/  SHFL.BFLY PT, R97, R58, 0x2, 0x1f ;  /* 0x0c401f003a617f89 */ /* 0x000ee200000e0000 */
[----:B------:R-:W4:Y:S01]  /*3960*/  S2R R59, SR_TID.X ;  /* 0x00000000003b7919 */ /* 0x000f220000002100 */
[----:B0-----:R-:W-:-:S02]  /*3970*/  FMNMX R49, R48, R49, !PT ;  /* 0x0000003130317209 */ /* 0x001fc40007800000 */
[----:B-1----:R-:W-:Y:S02]  /*3980*/  FMNMX R57, R50, R51, !PT ;  /* 0x0000003332397209 */ /* 0x002fe40007800000 */
[----:B--2---:R-:W-:Y:S02]  /*3990*/  FMNMX R63, R56, R61, !PT ;  /* 0x0000003d383f7209 */ /* 0x004fe40007800000 */
[----:B---3--:R-:W-:Y:S01]  /*39a0*/  FMNMX R97, R58, R97, !PT ;  /* 0x000000613a617209 */ /* 0x008fe20007800000 */
[----:B------:R-:W0:Y:S04]  /*39b0*/  SHFL.BFLY PT, R60, R49, 0x1, 0x1f ;  /* 0x0c201f00313c7f89 */ /* 0x000e2800000e0000 */
[----:B------:R-:W1:Y:S04]  /*39c0*/  SHFL.BFLY PT, R62, R57, 0x1, 0x1f ;  /* 0x0c201f00393e7f89 */ /* 0x000e6800000e0000 */
[----:B------:R-:W2:Y:S04]  /*39d0*/  SHFL.BFLY PT, R48, R63, 0x1, 0x1f ;  /* 0x0c201f003f307f89 */ /* 0x000ea800000e0000 */
[----:B------:R-:W3:Y:S01]  /*39e0*/  SHFL.BFLY PT, R50, R97, 0x1, 0x1f ;  /* 0x0c201f0061327f89 */ /* 0x000ee200000e0000 */
[----:B----4-:R-:W-:-:S02]  /*39f0*/  LOP3.LUT R51, R59, 0x1c, RZ, 0xc0, !PT ;  /* 0x0000001c3b337812 */ /* 0x010fc400078ec0ff */
[----:B------:R-:W-:Y:S02]  /*3a00*/  SHF.R.U32.HI R56, RZ, 0x3, R59 ;  /* 0x00000003ff387819 */ /* 0x000fe4000001163b */
[----:B------:R-:W-:Y:S01]  /*3a10*/  LEA R58, R51, UR7, 0x2 ;  /* 0x00000007333a7c11 */ /* 0x000fe2000f8e10ff */
[----:B------:R-:W-:Y:S01]  /*3a20*/  BAR.SYNC.DEFER_BLOCKING 0x0 ;  /* 0x0000000000007b1d */ /* 0x000fe20000010000 */
[----:B------:R-:W-:-:S05]  /*3a30*/  LOP3.LUT R61, R56, 0xc, RZ, 0xc0, !PT ;  /* 0x0000000c383d7812 */ /* 0x000fca00078ec0ff */
[----:B------:R-:W-:Y:S01]  /*3a40*/  IMAD.IADD R56, R58, 0x1, R61 ;  /* 0x000000013a387824 */ /* 0x000fe200078e023d */
[----:B0-----:R-:W-:Y:S02]  /*3a50*/  FMNMX R51, R49, R60, !PT ;  /* 0x0000003c31337209 */ /* 0x001fe40007800000 */
[----:B-1----:R-:W-:Y:S02]  /*3a60*/  FMNMX R61, R57, R62, !PT ;  /* 0x0000003e393d7209 */ /* 0x002fe40007800000 */
[----:B--2---:R-:W-:Y:S02]  /*3a70*/  FMNMX R49, R63, R48, !PT ;  /* 0x000000303f317209 */ /* 0x004fe40007800000 */
[----:B---3--:R-:W-:Y:S01]  /*3a80*/  FMNMX R57, R97, R50, !PT ;  /* 0x0000003261397209 */ /* 0x008fe20007800000 */
[----:B------:R-:W-:Y:S04]  /*3a90*/  @P0 STS [R56+0x4000], R51 ;  /* 0x0040003338000388 */ /* 0x000fe80000000800 */
[----:B------:R-:W-:Y:S04]  /*3aa0*/  @P0 STS [R56+0x4080], R61 ;  /* 0x0040803d38000388 */ /* 0x000fe80000000800 */
[----:B------:R-:W-:Y:S04]  /*3ab0*/  @P0 STS [R56+0x4100], R49 ;  /* 0x0041003138000388 */ /* 0x000fe80000000800 */
[----:B------:R-:W-:Y:S01]  /*3ac0*/  @P0 STS [R56+0x4180], R57 ;  /* 0x0041803938000388 */ /* 0x000fe20000000800 */
[----:B------:R-:W-:Y:S01]  /*3ad0*/  LEA R98, R222, UR7, 0x2 ;  /* 0x00000007de627c11 */ /* 0x000fe2000f8e10ff */
[----:B------:R-:W-:Y:S06]  /*3ae0*/  BAR.SYNC.DEFER_BLOCKING 0x0 ;  /* 0x0000000000007b1d */ /* 0x000fec0000010000 */
[----:B------:R-:W0:Y:S04]  /*3af0*/  @!P2 LDS R216, [R98+0x4000] ;  /* 0x0040000062d8a984 */ /* 0x000e280000000800 */
[----:B0-----:R-:W0:Y:S02]  /*3b00*/  SHFL.BFLY PT, R63, R216, 0x2, 0x1f ;  /* 0x0c401f00d83f7f89 */ /* 0x001e2400000e0000 */
[----:B0-----:R-:W-:-:S05]  /*3b10*/  FMNMX R63, R216, R63, !PT ;  /* 0x0000003fd83f7209 */ /* 0x001fca0007800000 */
[----:B------:R-:W0:Y:S02]  /*3b20*/  SHFL.BFLY PT, R48, R63, 0x1, 0x1f ;  /* 0x0c201f003f307f89 */ /* 0x000e2400000e0000 */
[----:B0-----:R-:W-:-:S05]  /*3b30*/  FMNMX R97, R63, R48, !PT ;  /* 0x000000303f617209 */ /* 0x001fca0007800000 */
[----:B------:R-:W-:Y:S01]  /*3b40*/  @P0 STS [R98+0x4000], R97 ;  /* 0x0040006162000388 */ /* 0x000fe20000000800 */
[----:B------:R-:W-:Y:S06]  /*3b50*/  BAR.SYNC.DEFER_BLOCKING 0x0 ;  /* 0x0000000000007b1d */ /* 0x000fec0000010000 */
[----:B------:R-:W0:Y:S04]  /*3b60*/  LDS R117, [R58+0x4000] ;  /* 0x004000003a757984 */ /* 0x000e280000000800 */
[----:B------:R-:W1:Y:S04]  /*3b70*/  LDS R116, [R58+0x4080] ;  /* 0x004080003a747984 */ /* 0x000e680000000800 */
[----:B------:R-:W2:Y:S04]  /*3b80*/  LDS R119, [R58+0x4100] ;  /* 0x004100003a777984 */ /* 0x000ea80000000800 */
[----:B------:R-:W3:Y:S01]  /*3b90*/  LDS R118, [R58+0x4180] ;  /* 0x004180003a767984 */ /* 0x000ee20000000800 */
[----:B0-----:R-:W-:-:S02]  /*3ba0*/  FMNMX R117, R117, R226, !PT ;  /* 0x000000e275757209 */ /* 0x001fc40007800000 */
[----:B-1----:R-:W-:Y:S02]  /*3bb0*/  FMNMX R116, R116, R225, !PT ;  /* 0x000000e174747209 */ /* 0x002fe40007800000 */
[----:B--2---:R-:W-:Y:S02]  /*3bc0*/  FMNMX R119, R119, R224, !PT ;  /* 0x000000e077777209 */ /* 0x004fe40007800000 */
[----:B---3--:R-:W-:Y:S01]  /*3bd0*/  FMNMX R118, R118, R223, !PT ;  /* 0x000000df76767209 */ /* 0x008fe20007800000 */
[--C-:B------:R-:W-:Y:S01]  /*3be0*/  FFMA R44, R44, UR12, -R117.reuse ;  /* 0x0000000c2c2c7c23 */ /* 0x100fe20008000875 */
[----:B------:R-:W-:Y:S01]  /*3bf0*/  FFMA R45, R45, UR12, -R117 ;  /* 0x0000000c2d2d7c23 */ /* 0x000fe20008000875 */
[--C-:B------:R-:W-:Y:S01]  /*3c00*/  FFMA R46, R46, UR12, -R116.reuse ;  /* 0x0000000c2e2e7c23 */ /* 0x100fe20008000874 */
[----:B------:R-:W-:Y:S01]  /*3c10*/  FFMA R47, R47, UR12, -R116 ;  /* 0x0000000c2f2f7c23 */ /* 0x000fe20008000874 */
[--C-:B------:R-:W-:Y:S01]  /*3c20*/  FFMA R52, R52, UR12, -R119.reuse ;  /* 0x0000000c34347c23 */ /* 0x100fe20008000877 */
[----:B------:R-:W-:Y:S01]  /*3c30*/  FFMA R53, R53, UR12, -R119 ;  /* 0x0000000c35357c23 */ /* 0x000fe20008000877 */
[--C-:B------:R-:W-:Y:S01]  /*3c40*/  FFMA R54, R54, UR12, -R118.reuse ;  /* 0x0000000c36367c23 */ /* 0x100fe20008000876 */
[----:B------:R-:W-:Y:S01]  /*3c50*/  FFMA R55, R55, UR12, -R118 ;  /* 0x0000000c37377c23 */ /* 0x000fe20008000876 */
[----:B------:R-:W-:Y:S01]  /*3c60*/  FMUL R44, R44, 1.4426950216293334961 ;  /* 0x3fb8aa3b2c2c7820 */ /* 0x000fe20000400000 */
[----:B------:R-:W-:Y:S01]  /*3c70*/  FMUL R45, R45, 1.4426950216293334961 ;  /* 0x3fb8aa3b2d2d7820 */ /* 0x000fe20000400000 */
[----:B------:R-:W-:Y:S01]  /*3c80*/  FMUL R46, R46, 1.4426950216293334961 ;  /* 0x3fb8aa3b2e2e7820 */ /* 0x000fe20000400000 */
[----:B------:R-:W-:Y:S01]  /*3c90*/  FMUL R47, R47, 1.4426950216293334961 ;  /* 0x3fb8aa3b2f2f7820 */ /* 0x000fe20000400000 */
[----:B------:R-:W-:Y:S01]  /*3ca0*/  FMUL R52, R52, 1.4426950216293334961 ;  /* 0x3fb8aa3b34347820 */ /* 0x000fe20000400000 */
[----:B------:R-:W-:Y:S01]  /*3cb0*/  FMUL R53, R53, 1.4426950216293334961 ;  /* 0x3fb8aa3b35357820 */ /* 0x000fe20000400000 */
[----:B------:R-:W-:Y:S01]  /*3cc0*/  FMUL R54, R54, 1.4426950216293334961 ;  /* 0x3fb8aa3b36367820 */ /* 0x000fe20000400000 */
[----:B------:R-:W-:Y:S01]  /*3cd0*/  FMUL R55, R55, 1.4426950216293334961 ;  /* 0x3fb8aa3b37377820 */ /* 0x000fe20000400000 */
[----:B------:R-:W-:Y:S08]  /*3ce0*/  MUFU.EX2 R60, R44 ;  /* 0x0000002c003c7308 */ /* 0x000ff00000000800 */
[----:B------:R-:W0:Y:S08]  /*3cf0*/  MUFU.EX2 R61, R45 ;  /* 0x0000002d003d7308 */ /* 0x000e300000000800 */
[----:B------:R-:W-:Y:S08]  /*3d00*/  MUFU.EX2 R62, R46 ;  /* 0x0000002e003e7308 */ /* 0x000ff00000000800 */
[----:B------:R-:W1:Y:S08]  /*3d10*/  MUFU.EX2 R101, R47 ;  /* 0x0000002f00657308 */ /* 0x000e700000000800 */
[----:B------:R-:W-:Y:S08]  /*3d20*/  MUFU.EX2 R100, R52 ;  /* 0x0000003400647308 */ /* 0x000ff00000000800 */
[----:B------:R-:W2:Y:S08]  /*3d30*/  MUFU.EX2 R103, R53 ;  /* 0x0000003500677308 */ /* 0x000eb00000000800 */
[----:B------:R-:W-:Y:S08]  /*3d40*/  MUFU.EX2 R105, R54 ;  /* 0x0000003600697308 */ /* 0x000ff00000000800 */
[----:B------:R-:W3:Y:S01]  /*3d50*/  MUFU.EX2 R104, R55 ;  /* 0x0000003700687308 */ /* 0x000ee20000000800 */
[----:B0-----:R-:W-:Y:S01]  /*3d60*/  FADD R44, R60, R61 ;  /* 0x0000003d3c2c7221 */ /* 0x001fe20000000000 */
[----:B-1----:R-:W-:Y:S01]  /*3d70*/  FADD R45, R62, R101 ;  /* 0x000000653e2d7221 */ /* 0x002fe20000000000 */
[----:B--2---:R-:W-:-:S03]  /*3d80*/  FADD R46, R100, R103 ;  /* 0x00000067642e7221 */ /* 0x004fc60000000000 */
[----:B------:R-:W0:Y:S04]  /*3d90*/  SHFL.BFLY PT, R49, R44, 0x2, 0x1f ;  /* 0x0c401f002c317f89 */ /* 0x000e2800000e0000 */
[----:B------:R-:W1:Y:S01]  /*3da0*/  SHFL.BFLY PT, R48, R45, 0x2, 0x1f ;  /* 0x0c401f002d307f89 */ /* 0x000e6200000e0000 */
[----:B---3--:R-:W-:-:S03]  /*3db0*/  FADD R47, R105, R104 ;  /* 0x00000068692f7221 */ /* 0x008fc60000000000 */
[----:B------:R-:W2:Y:S04]  /*3dc0*/  SHFL.BFLY PT, R51, R46, 0x2, 0x1f ;  /* 0x0c401f002e337f89 */ /* 0x000ea800000e0000 */
[----:B------:R-:W3:Y:S01]  /*3dd0*/  SHFL.BFLY PT, R96, R47, 0x2, 0x1f ;  /* 0x0c401f002f607f89 */ /* 0x000ee200000e0000 */
[----:B0-----:R-:W-:Y:S01]  /*3de0*/  FADD R49, R44, R49 ;  /* 0x000000312c317221 */ /* 0x001fe20000000000 */
[----:B-1----:R-:W-:-:S04]  /*3df0*/  FADD R50, R45, R48 ;  /* 0x000000302d327221 */ /* 0x002fc80000000000 */
[----:B------:R-:W0:Y:S01]  /*3e00*/  SHFL.BFLY PT, R48, R49, 0x1, 0x1f ;  /* 0x0c201f0031307f89 */ /* 0x000e2200000e0000 */
[----:B--2---:R-:W-:Y:S01]  /*3e10*/  FADD R52, R46, R51 ;  /* 0x000000332e347221 */ /* 0x004fe20000000000 */
[----:B---3--:R-:W-:Y:S02]  /*3e20*/  FADD R96, R47, R96 ;  /* 0x000000602f607221 */ /* 0x008fe40000000000 */
[----:B------:R-:W1:Y:S04]  /*3e30*/  SHFL.BFLY PT, R51, R50, 0x1, 0x1f ;  /* 0x0c201f0032337f89 */ /* 0x000e6800000e0000 */
[----:B------:R-:W2:Y:S04]  /*3e40*/  SHFL.BFLY PT, R53, R52, 0x1, 0x1f ;  /* 0x0c201f0034357f89 */ /* 0x000ea800000e0000 */
[----:B------:R-:W3:Y:S01]  /*3e50*/  SHFL.BFLY PT, R55, R96, 0x1, 0x1f ;  /* 0x0c201f0060377f89 */ /* 0x000ee200000e0000 */
[----:B0-----:R-:W-:Y:S01]  /*3e60*/  FADD R57, R49, R48 ;  /* 0x0000003031397221 */ /* 0x001fe20000000000 */
[----:B------:R-:W-:Y:S01]  /*3e70*/  BAR.SYNC.DEFER_BLOCKING 0x0 ;  /* 0x0000000000007b1d */ /* 0x000fe20000010000 */
[----:B-1----:R-:W-:Y:S01]  /*3e80*/  FADD R63, R50, R51 ;  /* 0x00000033323f7221 */ /* 0x002fe20000000000 */
[----:B--2---:R-:W-:Y:S01]  /*3e90*/  FADD R47, R52, R53 ;  /* 0x00000035342f7221 */ /* 0x004fe20000000000 */
[----:B---3--:R-:W-:-:S03]  /*3ea0*/  FADD R55, R96, R55 ;  /* 0x0000003760377221 */ /* 0x008fc60000000000 */
[----:B------:R-:W-:Y:S04]  /*3eb0*/  @P0 STS [R56+0x4000], R57 ;  /* 0x0040003938000388 */ /* 0x000fe80000000800 */
[----:B------:R-:W-:Y:S04]  /*3ec0*/  @P0 STS [R56+0x4080], R63 ;  /* 0x0040803f38000388 */ /* 0x000fe80000000800 */
[----:B------:R-:W-:Y:S04]  /*3ed0*/  @P0 STS [R56+0x4100], R47 ;  /* 0x0041002f38000388 */ /* 0x000fe80000000800 */
[----:B------:R-:W-:Y:S01]  /*3ee0*/  @P0 STS [R56+0x4180], R55 ;  /* 0x0041803738000388 */ /* 0x000fe20000000800 */
[----:B------:R-:W-:Y:S06]  /*3ef0*/  BAR.SYNC.DEFER_BLOCKING 0x0 ;  /* 0x0000000000007b1d */ /* 0x000fec0000010000 */
[----:B------:R-:W0:Y:S04]  /*3f00*/  @!P2 LDS R214, [R98+0x4000] ;  /* 0x0040000062d6a984 */ /* 0x000e280000000800 */
[----:B0-----:R-:W0:Y:S02]  /*3f10*/  SHFL.BFLY PT, R45, R214, 0x2, 0x1f ;  /* 0x0c401f00d62d7f89 */ /* 0x001e2400000e0000 */
[----:B0-----:R-:W-:-:S05]  /*3f20*/  FADD R45, R214, R45 ;  /* 0x0000002dd62d7221 */ /* 0x001fca0000000000 */
[----:B------:R-:W0:Y:S01]  /*3f30*/  SHFL.BFLY PT, R44, R45, 0x1, 0x1f ;  /* 0x0c201f002d2c7f89 */ /* 0x000e2200000e0000 */
[----:B------:R-:W-:Y:S02]  /*3f40*/  USHF.R.S32.HI UR9, URZ, 0x1f, UR5 ;  /* 0x0000001f3f097899 */ /* 0x000fe40008011405 */
[----:B------:R-:W-:Y:S02]  /*3f50*/  IADD3 R50, P3, R147, UR5, RZ ;  /* 0x0000000593327c10 */ /* 0x000fe4000ff7e0ff */
[----:B------:R-:W-:Y:S02]  /*3f60*/  IADD3 R48, P4, R149, UR5, RZ ;  /* 0x0000000595307c10 */ /* 0x000fe4000ff9e0ff */
[----:B------:R-:W-:Y:S01]  /*3f70*/  IADD3.X R51, R146, UR9, RZ, P3, !PT ;  /* 0x0000000992337c10 */ /* 0x000fe20009ffe4ff */
[----:B0-----:R-:W-:-:S05]  /*3f80*/  FADD R53, R45, R44 ;  /* 0x0000002c2d357221 */ /* 0x001fca0000000000 */
[----:B------:R0:W-:Y:S01]  /*3f90*/  @P0 STS [R98+0x4000], R53 ;  /* 0x0040003562000388 */ /* 0x0001e20000000800 */
[----:B------:R-:W-:Y:S01]  /*3fa0*/  BAR.SYNC.DEFER_BLOCKING 0x0 ;  /* 0x0000000000007b1d */ /* 0x000fe20000010000 */
[----:B------:R-:W-:Y:S02]  /*3fb0*/  IADD3 R46, P3, R151, UR5, RZ ;  /* 0x00000005972e7c10 */ /* 0x000fe4000ff7e0ff */
[----:B------:R-:W-:Y:S02]  /*3fc0*/  IADD3.X R49, R148, UR9, RZ, P4, !PT ;  /* 0x0000000994317c10 */ /* 0x000fe4000a7fe4ff */
[----:B------:R-:W-:Y:S02]  /*3fd0*/  IADD3.X R47, R150, UR9, RZ, P3, !PT ;  /* 0x00000009962f7c10 */ /* 0x000fe40009ffe4ff */
[----:B------:R-:W-:Y:S02]  /*3fe0*/  IADD3 R44, P4, R153, UR5, RZ ;  /* 0x00000005992c7c10 */ /* 0x000fe4000ff9e0ff */
[----:B------:R-:W-:-:S02]  /*3ff0*/  IADD3 R56, P3, R155, UR5, RZ ;  /* 0x000000059b387c10 */ /* 0x000fc4000ff7e0ff */
[----:B------:R-:W-:Y:S02]  /*4000*/  IADD3.X R45, R152, UR9, RZ, P4, !PT ;  /* 0x00000009982d7c10 */ /* 0x000fe4000a7fe4ff */
[----:B------:R-:W-:Y:S02]  /*4010*/  IADD3.X R57, R154, UR9, RZ, P3, !PT ;  /* 0x000000099a397c10 */ /* 0x000fe40009ffe4ff */
[----:B------:R-:W-:Y:S02]  /*4020*/  IADD3 R54, P4, R157, UR5, RZ ;  /* 0x000000059d367c10 */ /* 0x000fe4000ff9e0ff */
[----:B------:R-:W-:Y:S02]  /*4030*/  IADD3 R52, P3, R159, UR5, RZ ;  /* 0x000000059f347c10 */ /* 0x000fe4000ff7e0ff */
[----:B------:R-:W-:Y:S02]  /*4040*/  IADD3.X R55, R156, UR9, RZ, P4, !PT ;  /* 0x000000099c377c10 */ /* 0x000fe4000a7fe4ff */
[----:B0-----:R-:W-:Y:S01]  /*4050*/  IADD3.X R53, R158, UR9, RZ, P3, !PT ;  /* 0x000000099e357c10 */ /* 0x001fe20009ffe4ff */
[----:B------:R0:W2:Y:S04]  /*4060*/  LDG.E.U8 R63, desc[UR10][R50.64] ;  /* 0x0000000a323f7981 */ /* 0x0000a8000c1e1100 */
[----:B------:R1:W3:Y:S04]  /*4070*/  LDG.E.U8 R96, desc[UR10][R48.64] ;  /* 0x0000000a30607981 */ /* 0x0002e8000c1e1100 */
[----:B------:R4:W5:Y:S01]  /*4080*/  LDG.E.U8 R97, desc[UR10][R46.64] ;  /* 0x0000000a2e617981 */ /* 0x000962000c1e1100 */
[----:B0-----:R-:W-:-:S03]  /*4090*/  IADD3 R50, P4, R161, UR5, RZ ;  /* 0x00000005a1327c10 */ /* 0x001fc6000ff9e0ff */
[----:B------:R0:W5:Y:S01]  /*40a0*/  LDG.E.U8 R98, desc[UR10][R44.64] ;  /* 0x0000000a2c627981 */ /* 0x000162000c1e1100 */
[----:B-1----:R-:W-:Y:S02]  /*40b0*/  IADD3 R48, P3, R165, UR5, RZ ;  /* 0x00000005a5307c10 */ /* 0x002fe4000ff7e0ff */
[----:B------:R-:W-:Y:S01]  /*40c0*/  IADD3.X R51, R160, UR9, RZ, P4, !PT ;  /* 0x00000009a0337c10 */ /* 0x000fe2000a7fe4ff */
[----:B------:R1:W5:Y:S01]  /*40d0*/  LDG.E.U8 R99, desc[UR10][R56.64] ;  /* 0x0000000a38637981 */ /* 0x000362000c1e1100 */
[----:B------:R-:W-:Y:S02]  /*40e0*/  IADD3.X R49, R164, UR9, RZ, P3, !PT ;  /* 0x00000009a4317c10 */ /* 0x000fe40009ffe4ff */
[----:B----4-:R-:W-:Y:S01]  /*40f0*/  IADD3 R46, P4, R167, UR5, RZ ;  /* 0x00000005a72e7c10 */ /* 0x010fe2000ff9e0ff */
[----:B------:R4:W5:Y:S01]  /*4100*/  LDG.E.U8 R102, desc[UR10][R54.64] ;  /* 0x0000000a36667981 */ /* 0x000962000c1e1100 */
[----:B0-----:R-:W-:Y:S02]  /*4110*/  IADD3 R44, P3, R169, UR5, RZ ;  /* 0x00000005a92c7c10 */ /* 0x001fe4000ff7e0ff */
[----:B------:R-:W-:Y:S01]  /*4120*/  IADD3.X R47, R166, UR9, RZ, P4, !PT ;  /* 0x00000009a62f7c10 */ /* 0x000fe2000a7fe4ff */
[----:B------:R0:W5:Y:S01]  /*4130*/  LDG.E.U8 R106, desc[UR10][R52.64] ;  /* 0x0000000a346a7981 */ /* 0x000162000c1e1100 */
[----:B------:R-:W-:-:S02]  /*4140*/  IADD3.X R45, R168, UR9, RZ, P3, !PT ;  /* 0x00000009a82d7c10 */ /* 0x000fc40009ffe4ff */
[----:B-1----:R-:W-:Y:S01]  /*4150*/  IADD3 R56, P4, R171, UR5, RZ ;  /* 0x00000005ab387c10 */ /* 0x002fe2000ff9e0ff */
[----:B------:R1:W5:Y:S01]  /*4160*/  LDG.E.U8 R107, desc[UR10][R50.64] ;  /* 0x0000000a326b7981 */ /* 0x000362000c1e1100 */
[----:B----4-:R-:W-:Y:S02]  /*4170*/  IADD3 R54, P3, R173, UR5, RZ ;  /* 0x00000005ad367c10 */ /* 0x010fe4000ff7e0ff */
        /* <DEDUP_REMOVED lines=47> */
[----:B0-----:R-:W-:-:S03]  /*4470*/  IADD3 R50, P3, R205, UR5, RZ ;  /* 0x00000005cd327c10 */ /* 0x001fc6000ff7e0ff */
[----:B------:R0:W5:Y:S01]  /*4480*/  LDG.E.U8 R234, desc[UR10][R44.64] ;  /* 0x0000000a2cea7981 */ /* 0x000162000c1e1100 */
[----:B------:R-:W-:Y:S02]  /*4490*/  IADD3.X R53, R202, UR9, RZ, P4, !PT ;  /* 0x00000009ca357c10 */ /* 0x000fe4000a7fe4ff */
[----:B------:R-:W-:Y:S01]  /*44a0*/  IADD3.X R51, R204, UR9, RZ, P3, !PT ;  /* 0x00000009cc337c10 */ /* 0x000fe20009ffe4ff */
[----:B------:R-:W5:Y:S01]  /*44b0*/  LDG.E.U8 R56, desc[UR10][R56.64] ;  /* 0x0000000a38387981 */ /* 0x000f62000c1e1100 */
[----:B-1----:R-:W-:Y:S02]  /*44c0*/  IADD3 R48, P4, R207, UR5, RZ ;  /* 0x00000005cf307c10 */ /* 0x002fe4000ff9e0ff */
[----:B----4-:R-:W-:Y:S01]  /*44d0*/  IADD3 R46, P5, R209, UR5, RZ ;  /* 0x00000005d12e7c10 */ /* 0x010fe2000ffbe0ff */
[----:B------:R-:W4:Y:S01]  /*44e0*/  LDG.E.U8 R235, desc[UR10][R54.64] ;  /* 0x0000000a36eb7981 */ /* 0x000f22000c1e1100 */
[----:B0-----:R-:W-:Y:S02]  /*44f0*/  IADD3 R44, P3, R211, UR5, RZ ;  /* 0x00000005d32c7c10 */ /* 0x001fe4000ff7e0ff */
[----:B------:R-:W-:Y:S01]  /*4500*/  IADD3.X R49, R206, UR9, RZ, P4, !PT ;  /* 0x00000009ce317c10 */ /* 0x000fe2000a7fe4ff */
[----:B------:R-:W4:Y:S01]  /*4510*/  LDG.E.U8 R236, desc[UR10][R52.64] ;  /* 0x0000000a34ec7981 */ /* 0x000f22000c1e1100 */
[----:B------:R-:W-:-:S02]  /*4520*/  IADD3.X R47, R208, UR9, RZ, P5, !PT ;  /* 0x00000009d02f7c10 */ /* 0x000fc4000affe4ff */
[----:B------:R-:W-:Y:S01]  /*4530*/  IADD3.X R45, R210, UR9, RZ, P3, !PT ;  /* 0x00000009d22d7c10 */ /* 0x000fe20009ffe4ff */
[----:B------:R-:W4:Y:S04]  /*4540*/  LDG.E.U8 R237, desc[UR10][R50.64] ;  /* 0x0000000a32ed7981 */ /* 0x000f28000c1e1100 */
[----:B------:R-:W4:Y:S04]  /*4550*/  LDG.E.U8 R238, desc[UR10][R48.64] ;  /* 0x0000000a30ee7981 */ /* 0x000f28000c1e1100 */
[----:B------:R-:W4:Y:S04]  /*4560*/  LDG.E.U8 R239, desc[UR10][R46.64] ;  /* 0x0000000a2eef7981 */ /* 0x000f28000c1e1100 */
[----:B------:R0:W4:Y:S04]  /*4570*/  LDG.E.U8 R240, desc[UR10][R44.64] ;  /* 0x0000000a2cf07981 */ /* 0x000128000c1e1100 */
[----:B------:R-:W-:Y:S04]  /*4580*/  LDS R123, [R58+0x4000] ;  /* 0x004000003a7b7984 */ /* 0x000fe80000000800 */
[----:B------:R-:W-:Y:S01]  /*4590*/  LDS R122, [R58+0x4080] ;  /* 0x004080003a7a7984 */ /* 0x000fe20000000800 */
[----:B0-----:R-:W-:-:S02]  /*45a0*/  SHF.R.S32.HI R45, RZ, 0x1, R59 ;  /* 0x00000001ff2d7819 */ /* 0x001fc4000001143b */
[----:B------:R-:W-:Y:S01]  /*45b0*/  LOP3.LUT R44, R59, 0x60, RZ, 0xc0, !PT ;  /* 0x000000603b2c7812 */ /* 0x000fe200078ec0ff */
[----:B------:R-:W-:Y:S01]  /*45c0*/  LDS R121, [R58+0x4100] ;  /* 0x004100003a797984 */ /* 0x000fe20000000800 */
[----:B------:R-:W-:Y:S02]  /*45d0*/  SGXT R45, R45, 0x1 ;  /* 0x000000012d2d781a */ /* 0x000fe40000000200 */
[----:B------:R-:W-:Y:S01]  /*45e0*/  SHF.R.U32.HI R44, RZ, 0x1, R44 ;  /* 0x00000001ff2c7819 */ /* 0x000fe2000001162c */
[----:B------:R-:W-:Y:S03]  /*45f0*/  LDS R120, [R58+0x4180] ;  /* 0x004180003a787984 */ /* 0x000fe60000000800 */
[----:B------:R-:W-:Y:S01]  /*4600*/  LOP3.LUT R46, R44, 0xa0, R45, 0x78, !PT ;  /* 0x000000a02c2e7812 */ /* 0x000fe200078e782d */
[C---:B------:R-:W-:Y:S02]  /*4610*/  IMAD.SHL.U32 R44, R59.reuse, 0x10, RZ ;  /* 0x000000103b2c7824 */ /* 0x040fe400078e00ff */
[----:B------:R-:W-:-:S03]  /*4620*/  IMAD.SHL.U32 R45, R59, 0x40, RZ ;  /* 0x000000403b2d7824 */ /* 0x000fc600078e00ff */
[----:B------:R-:W-:Y:S02]  /*4630*/  LOP3.LUT R47, R44, 0x140, RZ, 0xc0, !PT ;  /* 0x000001402c2f7812 */ /* 0x000fe400078ec0ff */
[----:B------:R-:W-:Y:S02]  /*4640*/  SHF.R.S32.HI R44, RZ, 0x7, R59 ;  /* 0x00000007ff2c7819 */ /* 0x000fe4000001143b */
[----:B------:R-:W-:Y:S02]  /*4650*/  LOP3.LUT R45, R45, 0x740, RZ, 0xc0, !PT ;  /* 0x000007402d2d7812 */ /* 0x000fe400078ec0ff */
[----:B------:R-:W-:Y:S02]  /*4660*/  SGXT R44, R44, 0x1 ;  /* 0x000000012c2c781a */ /* 0x000fe40000000200 */
[----:B------:R-:W-:Y:S02]  /*4670*/  IADD3 R241, R46, UR7, R45 ;  /* 0x000000072ef17c10 */ /* 0x000fe4000fffe02d */
[----:B------:R-:W-:-:S02]  /*4680*/  LOP3.LUT R44, R44, 0x90, RZ, 0xc0, !PT ;  /* 0x000000902c2c7812 */ /* 0x000fc400078ec0ff */
[--C-:B------:R-:W-:Y:S02]  /*4690*/  SHF.R.S32.HI R55, RZ, 0x2, R59.reuse ;  /* 0x00000002ff377819 */ /* 0x100fe4000001143b */
[C---:B------:R-:W-:Y:S02]  /*46a0*/  LOP3.LUT R54, R59.reuse, 0x8, RZ, 0xc0, !PT ;  /* 0x000000083b367812 */ /* 0x040fe400078ec0ff */
[C---:B------:R-:W-:Y:S02]  /*46b0*/  LOP3.LUT R53, R59.reuse, 0x10, RZ, 0xc0, !PT ;  /* 0x000000103b357812 */ /* 0x040fe400078ec0ff */
[C---:B------:R-:W-:Y:S02]  /*46c0*/  LOP3.LUT R50, R59.reuse, 0xe0, RZ, 0xc0, !PT ;  /* 0x000000e03b327812 */ /* 0x040fe400078ec0ff */
[----:B------:R-:W-:Y:S02]  /*46d0*/  LOP3.LUT R48, R59, 0x3, RZ, 0xc0, !PT ;  /* 0x000000033b307812 */ /* 0x000fe400078ec0ff */
[----:B------:R-:W-:-:S02]  /*46e0*/  SHF.R.S32.HI R45, RZ, 0x3, R59 ;  /* 0x00000003ff2d7819 */ /* 0x000fc4000001143b */
[----:B------:R-:W-:Y:S01]  /*46f0*/  LOP3.LUT R59, R44, 0x7f, R59, 0x78, !PT ;  /* 0x0000007f2c3b7812 */ /* 0x000fe200078e783b */
[----:B------:R-:W-:Y:S01]  /*4700*/  BAR.SYNC.DEFER_BLOCKING 0x0 ;  /* 0x0000000000007b1d */ /* 0x000fe20000010000 */
[----:B------:R-:W-:Y:S01]  /*4710*/  SGXT R52, R55, 0x1 ;  /* 0x000000013734781a */ /* 0x000fe20000000200 */
[----:B------:R-:W-:Y:S01]  /*4720*/  IMAD.SHL.U32 R55, R54, 0x2, RZ ;  /* 0x0000000236377824 */ /* 0x000fe200078e00ff */
[----:B------:R-:W-:Y:S01]  /*4730*/  LEA R53, R53, UR7, 0x7 ;  /* 0x0000000735357c11 */ /* 0x000fe2000f8e38ff */
[----:B------:R-:W-:Y:S01]  /*4740*/  IMAD.SHL.U32 R50, R50, 0x8, RZ ;  /* 0x0000000832327824 */ /* 0x000fe200078e00ff */
[----:B------:R-:W-:Y:S02]  /*4750*/  SGXT R45, R45, 0x1 ;  /* 0x000000012d2d781a */ /* 0x000fe40000000200 */
[----:B------:R-:W-:Y:S01]  /*4760*/  LOP3.LUT R55, R55, 0x90, R52, 0x78, !PT ;  /* 0x0000009037377812 */ /* 0x000fe200078e7834 */
[C---:B------:R-:W-:Y:S01]  /*4770*/  IMAD R53, R48.reuse, 0x20, R53 ;  /* 0x0000002030357824 */ /* 0x040fe200078e0235 */
[----:B------:R-:W-:Y:S01]  /*4780*/  LOP3.LUT R45, R45, 0xa0, RZ, 0xc0, !PT ;  /* 0x000000a02d2d7812 */ /* 0x000fe200078ec0ff */
[----:B------:R-:W-:-:S03]  /*4790*/  IMAD R228, R48, 0x8, R47 ;  /* 0x0000000830e47824 */ /* 0x000fc600078e022f */
[----:B------:R-:W-:Y:S01]  /*47a0*/  IADD3 R57, R55, R53, R50 ;  /* 0x0000003537397210 */ /* 0x000fe20007ffe032 */
[----:B------:R-:W-:Y:S01]  /*47b0*/  IMAD.IADD R228, R45, 0x1, R228 ;  /* 0x000000012de47824 */ /* 0x000fe200078e02e4 */
[----:B------:R-:W-:Y:S02]  /*47c0*/  F2FP.SATFINITE.E4M3.F32.PACK_AB_MERGE_C R52, R61, R60, RZ ;  /* 0x0000003c3d34723e */ /* 0x000fe400048070ff */
[----:B------:R-:W-:Y:S02]  /*47d0*/  F2FP.SATFINITE.E4M3.F32.PACK_AB_MERGE_C R53, R101, R62, RZ ;  /* 0x0000003e6535723e */ /* 0x000fe400048070ff */
[----:B------:R-:W-:Y:S02]  /*47e0*/  F2FP.SATFINITE.E4M3.F32.PACK_AB_MERGE_C R54, R103, R100, RZ ;  /* 0x000000646736723e */ /* 0x000fe400048070ff */
[----:B------:R-:W-:Y:S02]  /*47f0*/  F2FP.SATFINITE.E4M3.F32.PACK_AB_MERGE_C R55, R104, R105, RZ ;  /* 0x000000696837723e */ /* 0x000fe400048070ff */
[----:B------:R-:W-:-:S02]  /*4800*/  F2FP.F16.E4M3.UNPACK_B R52, R52 ;  /* 0x00000034ff34723e */ /* 0x000fc400020006ff */
[----:B------:R-:W-:Y:S02]  /*4810*/  F2FP.F16.E4M3.UNPACK_B R53, R53 ;  /* 0x00000035ff35723e */ /* 0x000fe400020006ff */
[----:B------:R-:W-:Y:S02]  /*4820*/  F2FP.F16.E4M3.UNPACK_B R54, R54 ;  /* 0x00000036ff36723e */ /* 0x000fe400020006ff */
[----:B------:R-:W-:Y:S01]  /*4830*/  F2FP.F16.E4M3.UNPACK_B R55, R55 ;  /* 0x00000037ff37723e */ /* 0x000fe200020006ff */
[----:B--2---:R-:W-:Y:S04]  /*4840*/  STS.U8 [R59+UR7+0x4000], R63 ;  /* 0x0040003f3b007988 */ /* 0x004fe80008000007 */
[----:B---3--:R-:W-:Y:S04]  /*4850*/  STS.U8 [R59+UR7+0x4100], R96 ;  /* 0x004100603b007988 */ /* 0x008fe80008000007 */
[----:B-----5:R-:W-:Y:S04]  /*4860*/  STS.U8 [R59+UR7+0x4200], R97 ;  /* 0x004200613b007988 */ /* 0x020fe80008000007 */
        /* <DEDUP_REMOVED lines=15> */
[----:B------:R0:W-:Y:S04]  /*4960*/  STS.U8 [R59+UR7+0x5200], R227 ;  /* 0x005200e33b007988 */ /* 0x0001e80008000007 */
[----:B------:R-:W-:Y:S04]  /*4970*/  STS.U8 [R59+UR7+0x5300], R229 ;  /* 0x005300e53b007988 */ /* 0x000fe80008000007 */
[----:B------:R-:W-:Y:S04]  /*4980*/  STS.U8 [R59+UR7+0x5400], R230 ;  /* 0x005400e63b007988 */ /* 0x000fe80008000007 */
[----:B------:R-:W-:Y:S04]  /*4990*/  STS.U8 [R59+UR7+0x5500], R231 ;  /* 0x005500e73b007988 */ /* 0x000fe80008000007 */
[----:B------:R-:W-:Y:S04]  /*49a0*/  STS.U8 [R59+UR7+0x5600], R232 ;  /* 0x005600e83b007988 */ /* 0x000fe80008000007 */
[----:B------:R-:W-:Y:S04]  /*49b0*/  STS.U8 [R59+UR7+0x5700], R233 ;  /* 0x005700e93b007988 */ /* 0x000fe80008000007 */
[----:B------:R-:W-:Y:S04]  /*49c0*/  STS.U8 [R59+UR7+0x5800], R234 ;  /* 0x005800ea3b007988 */ /* 0x000fe80008000007 */
[----:B------:R1:W-:Y:S04]  /*49d0*/  STS.U8 [R59+UR7+0x5900], R56 ;  /* 0x005900383b007988 */ /* 0x0003e80008000007 */
[----:B----4-:R-:W-:Y:S04]  /*49e0*/  STS.U8 [R59+UR7+0x5a00], R235 ;  /* 0x005a00eb3b007988 */ /* 0x010fe80008000007 */
[----:B------:R-:W-:Y:S04]  /*49f0*/  STS.U8 [R59+UR7+0x5b00], R236 ;  /* 0x005b00ec3b007988 */ /* 0x000fe80008000007 */
[----:B------:R-:W-:Y:S04]  /*4a00*/  STS.U8 [R59+UR7+0x5c00], R237 ;  /* 0x005c00ed3b007988 */ /* 0x000fe80008000007 */
[----:B------:R-:W-:Y:S04]  /*4a10*/  STS.U8 [R59+UR7+0x5d00], R238 ;  /* 0x005d00ee3b007988 */ /* 0x000fe80008000007 */
[----:B------:R-:W-:Y:S04]  /*4a20*/  STS.U8 [R59+UR7+0x5e00], R239 ;  /* 0x005e00ef3b007988 */ /* 0x000fe80008000007 */
[----:B------:R-:W-:Y:S01]  /*4a30*/  STS.U8 [R59+UR7+0x5f00], R240 ;  /* 0x005f00f03b007988 */ /* 0x000fe20008000007 */
[----:B------:R-:W-:Y:S06]  /*4a40*/  BAR.SYNC.DEFER_BLOCKING 0x0 ;  /* 0x0000000000007b1d */ /* 0x000fec0000010000 */
[----:B------:R-:W2:Y:S04]  /*4a50*/  LDSM.16.M88.4 R48, [R57+0x4000] ;  /* 0x004000003930783b */ /* 0x000ea80000000200 */
[----:B------:R-:W3:Y:S01]  /*4a60*/  LDSM.16.M88.4 R44, [R57+0x5000] ;  /* 0x00500000392c783b */ /* 0x000ee20000000200 */
[----:B------:R-:W-:Y:S01]  /*4a70*/  BAR.SYNC.DEFER_BLOCKING 0x0 ;  /* 0x0000000000007b1d */ /* 0x000fe20000010000 */
[----:B0-----:R-:W-:-:S05]  /*4a80*/  LOP3.LUT R227, R228, 0x20, RZ, 0x3c, !PT ;  /* 0x00000020e4e37812 */ /* 0x001fca00078e3cff */
[----:B------:R-:W-:Y:S02]  /*4a90*/  STSM.16.M88.4 [R241+0x4000], R52 ;  /* 0x00400034f1007844 */ /* 0x000fe40000000200 */
[----:B------:R-:W-:Y:S01]  /*4aa0*/  BAR.SYNC.DEFER_BLOCKING 0x0 ;  /* 0x0000000000007b1d */ /* 0x000fe20000010000 */
[----:B-1----:R-:W-:-:S04]  /*4ab0*/  FADD R56, -R117, R226 ;  /* 0x000000e275387221 */ /* 0x002fc80000000100 */
[----:B------:R-:W-:Y:S01]  /*4ac0*/  FMUL R162, R56, 1.4426950216293334961 ;  /* 0x3fb8aa3b38a27820 */ /* 0x000fe20000400000 */
[----:B------:R-:W-:Y:S01]  /*4ad0*/  FADD R56, -R116, R225 ;  /* 0x000000e174387221 */ /* 0x000fe20000000100 */
[----:B------:R-:W0:Y:S04]  /*4ae0*/  LDS.64 R110, [R228+UR7+0x4000] ;  /* 0x00400007e46e7984 */ /* 0x000e280008000a00 */
[----:B------:R-:W1:Y:S04]  /*4af0*/  LDS.64 R114, [R228+UR7+0x4200] ;  /* 0x00420007e4727984 */ /* 0x000e680008000a00 */
[----:B------:R-:W4:Y:S04]  /*4b00*/  LDS.64 R108, [R227+UR7+0x4000] ;  /* 0x00400007e36c7984 */ /* 0x000f280008000a00 */
[----:B------:R-:W5:Y:S01]  /*4b10*/  LDS.64 R112, [R227+UR7+0x4200] ;  /* 0x00420007e3707984 */ /* 0x000f620008000a00 */
[----:B------:R-:W-:Y:S01]  /*4b20*/  FMUL R56, R56, 1.4426950216293334961 ;  /* 0x3fb8aa3b38387820 */ /* 0x000fe20000400000 */
[----:B------:R-:W3:Y:S01]  /*4b30*/  MUFU.EX2 R162, R162 ;  /* 0x000000a200a27308 */ /* 0x000ee20000000800 */
[----:B--2---:R-:W-:Y:S01]  /*4b40*/  F2FP.F16.E4M3.UNPACK_B R102, R50 ;  /* 0x00000032ff66723e */ /* 0x004fe200020006ff */
[----:B------:R-:W-:Y:S01]  /*4b50*/  LDS.64 R98, [R228+UR7+0x4400] ;  /* 0x00440007e4627984 */ /* 0x000fe20008000a00 */
[----:B------:R-:W-:-:S02]  /*4b60*/  F2FP.F16.E4M3.UNPACK_B R103, R51 ;  /* 0x00000033ff67723e */ /* 0x000fc400020006ff */
[----:B------:R-:W-:Y:S01]  /*4b70*/  F2FP.F16.E4M3.UNPACK_B R106, R48 ;  /* 0x00000030ff6a723e */ /* 0x000fe200020006ff */
[----:B------:R-:W-:Y:S02]  /*4b80*/  LDS.64 R104, [R228+UR7+0x4600] ;  /* 0x00460007e4687984 */ /* 0x000fe40008000a00 */
[----:B------:R-:W2:Y:S01]  /*4b90*/  MUFU.EX2 R163, R56 ;  /* 0x0000003800a37308 */ /* 0x000ea20000000800 */
[----:B------:R-:W-:Y:S01]  /*4ba0*/  F2FP.F16.E4M3.UNPACK_B R107, R49 ;  /* 0x00000031ff6b723e */ /* 0x000fe200020006ff */
[----:B------:R-:W-:Y:S01]  /*4bb0*/  LDS.64 R100, [R227+UR7+0x4600] ;  /* 0x00460007e3647984 */ /* 0x000fe20008000a00 */
[----:B---3--:R-:W-:Y:S02]  /*4bc0*/  F2FP.F16.E4M3.UNPACK_B R60, R44 ;  /* 0x0000002cff3c723e */ /* 0x008fe400020006ff */
[----:B------:R-:W-:Y:S01]  /*4bd0*/  F2FP.F16.E4M3.UNPACK_B R61, R45 ;  /* 0x0000002dff3d723e */ /* 0x000fe200020006ff */
[C---:B------:R-:W-:Y:S01]  /*4be0*/  FMUL R64, R162.reuse, R64 ;  /* 0x00000040a2407220 */ /* 0x040fe20000400000 */
[C---:B------:R-:W-:Y:S01]  /*4bf0*/  FMUL R65, R162.reuse, R65 ;  /* 0x00000041a2417220 */ /* 0x040fe20000400000 */
[C---:B------:R-:W-:Y:S01]  /*4c00*/  FMUL R72, R162.reuse, R72 ;  /* 0x00000048a2487220 */ /* 0x040fe20000400000 */
[C---:B------:R-:W-:Y:S01]  /*4c10*/  FMUL R73, R162.reuse, R73 ;  /* 0x00000049a2497220 */ /* 0x040fe20000400000 */
[C---:B------:R-:W-:Y:S01]  /*4c20*/  FMUL R84, R162.reuse, R84 ;  /* 0x00000054a2547220 */ /* 0x040fe20000400000 */
[----:B------:R-:W-:Y:S01]  /*4c30*/  FMUL R85, R162, R85 ;  /* 0x00000055a2557220 */ /* 0x000fe20000400000 */
[C---:B--2---:R-:W-:Y:S01]  /*4c40*/  FMUL R66, R163.reuse, R66 ;  /* 0x00000042a3427220 */ /* 0x044fe20000400000 */
[----:B------:R-:W-:Y:S01]  /*4c50*/  FMUL R67, R163, R67 ;  /* 0x00000043a3437220 */ /* 0x000fe20000400000 */
[----:B0-----:R-:W-:-:S02]  /*4c60*/  IMAD.MOV.U32 R56, RZ, RZ, R110 ;  /* 0x000000ffff387224 */ /* 0x001fc400078e006e */
[C---:B------:R-:W-:Y:S01]  /*4c70*/  FMUL R74, R163.reuse, R74 ;  /* 0x0000004aa34a7220 */ /* 0x040fe20000400000 */
[C---:B------:R-:W-:Y:S01]  /*4c80*/  FMUL R75, R163.reuse, R75 ;  /* 0x0000004ba34b7220 */ /* 0x040fe20000400000 */
[----:B-1----:R-:W-:Y:S02]  /*4c90*/  IMAD.MOV.U32 R57, RZ, RZ, R114 ;  /* 0x000000ffff397224 */ /* 0x002fe400078e0072 */
[C---:B------:R-:W-:Y:S01]  /*4ca0*/  FMUL R86, R163.reuse, R86 ;  /* 0x00000056a3567220 */ /* 0x040fe20000400000 */
[----:B----4-:R-:W-:Y:S02]  /*4cb0*/  IMAD.MOV.U32 R58, RZ, RZ, R108 ;  /* 0x000000ffff3a7224 */ /* 0x010fe400078e006c */
[----:B------:R-:W-:Y:S01]  /*4cc0*/  FMUL R87, R163, R87 ;  /* 0x00000057a3577220 */ /* 0x000fe20000400000 */
[----:B-----5:R-:W-:Y:S02]  /*4cd0*/  IMAD.MOV.U32 R59, RZ, RZ, R112 ;  /* 0x000000ffff3b7224 */ /* 0x020fe400078e0070 */
[----:B------:R-:W-:-:S02]  /*4ce0*/  IMAD.MOV.U32 R52, RZ, RZ, R110 ;  /* 0x000000ffff347224 */ /* 0x000fc400078e006e */
[----:B------:R-:W-:Y:S02]  /*4cf0*/  IMAD.MOV.U32 R53, RZ, RZ, R114 ;  /* 0x000000ffff357224 */ /* 0x000fe400078e0072 */
[----:B------:R-:W-:Y:S02]  /*4d00*/  IMAD.MOV.U32 R54, RZ, RZ, R108 ;  /* 0x000000ffff367224 */ /* 0x000fe400078e006c */
[----:B------:R-:W-:Y:S01]  /*4d10*/  IMAD.MOV.U32 R55, RZ, RZ, R112 ;  /* 0x000000ffff377224 */ /* 0x000fe200078e0070 */
[C---:B------:R-:W-:Y:S06]  /*4d20*/  HMMA.16816.F32 R64, R56.reuse, R102, R64 ;  /* 0x000000663840723c */ /* 0x040fec0000001840 */
[----:B------:R-:W-:Y:S07]  /*4d30*/  HMMA.16816.F32 R72, R56, R106, R72 ;  /* 0x0000006a3848723c */ /* 0x000fee0000001848 */
[----:B------:R-:W-:Y:S01]  /*4d40*/  FADD R56, -R119, R224 ;  /* 0x000000e077387221 */ /* 0x000fe20000000100 */
[----:B------:R-:W-:Y:S07]  /*4d50*/  HMMA.16816.F32 R84, R52, R60, R84 ;  /* 0x0000003c3454723c */ /* 0x000fee0000001854 */
[----:B------:R-:W-:Y:S01]  /*4d60*/  FMUL R54, R163, R82 ;  /* 0x00000052a3367220 */ /* 0x000fe20000400000 */
[----:B------:R-:W-:-:S02]  /*4d70*/  IMAD.MOV.U32 R82, RZ, RZ, R108 ;  /* 0x000000ffff527224 */ /* 0x000fc400078e006c */
[----:B------:R-:W-:Y:S02]  /*4d80*/  FMUL R108, R56, 1.4426950216293334961 ;  /* 0x3fb8aa3b386c7820 */ /* 0x000fe40000400000 */
[----:B------:R-:W0:Y:S01]  /*4d90*/  LDS.64 R56, [R227+UR7+0x4400] ;  /* 0x00440007e3387984 */ /* 0x000e220008000a00 */
[C---:B------:R-:W-:Y:S01]  /*4da0*/  FMUL R52, R162.reuse, R80 ;  /* 0x00000050a2347220 */ /* 0x040fe20000400000 */
[----:B------:R-:W-:Y:S01]  /*4db0*/  FMUL R53, R162, R81 ;  /* 0x00000051a2357220 */ /* 0x000fe20000400000 */
[----:B------:R-:W-:Y:S01]  /*4dc0*/  FMUL R55, R163, R83 ;  /* 0x00000053a3377220 */ /* 0x000fe20000400000 */
[----:B------:R-:W-:Y:S01]  /*4dd0*/  F2FP.F16.E4M3.UNPACK_B R62, R46 ;  /* 0x0000002eff3e723e */ /* 0x000fe200020006ff */
[----:B------:R-:W-:Y:S01]  /*4de0*/  IMAD.MOV.U32 R80, RZ, RZ, R110 ;  /* 0x000000ffff507224 */ /* 0x000fe200078e006e */
[----:B------:R-:W-:Y:S01]  /*4df0*/  F2FP.F16.E4M3.UNPACK_B R63, R47 ;  /* 0x0000002fff3f723e */ /* 0x000fe200020006ff */
[----:B------:R-:W-:Y:S02]  /*4e00*/  IMAD.MOV.U32 R81, RZ, RZ, R114 ;  /* 0x000000ffff517224 */ /* 0x000fe400078e0072 */
[----:B------:R-:W-:-:S02]  /*4e10*/  IMAD.MOV.U32 R83, RZ, RZ, R112 ;  /* 0x000000ffff537224 */ /* 0x000fc400078e0070 */
[----:B------:R-:W-:-:S05]  /*4e20*/  FADD R110, -R118, R223 ;  /* 0x000000df766e7221 */ /* 0x000fca0000000100 */
[----:B------:R-:W-:Y:S01]  /*4e30*/  HMMA.16816.F32 R80, R80, R62, R52 ;  /* 0x0000003e5050723c */ /* 0x000fe20000001834 */
[----:B------:R-:W-:Y:S02]  /*4e40*/  F2FP.F16.E4M3.UNPACK_B R96, R48.H1 ;  /* 0x00000030ff60723e */ /* 0x000fe400030006ff */
[----:B------:R-:W-:Y:S01]  /*4e50*/  F2FP.F16.E4M3.UNPACK_B R97, R49.H1 ;  /* 0x00000031ff61723e */ /* 0x000fe200030006ff */
[----:B------:R-:W-:-:S03]  /*4e60*/  FMUL R110, R110, 1.4426950216293334961 ;  /* 0x3fb8aa3b6e6e7820 */ /* 0x000fc60000400000 */
[----:B------:R-:W-:Y:S02]  /*4e70*/  IMAD.MOV.U32 R52, RZ, RZ, R111 ;  /* 0x000000ffff347224 */ /* 0x000fe400078e006f */
[----:B------:R-:W-:Y:S02]  /*4e80*/  IMAD.MOV.U32 R53, RZ, RZ, R115 ;  /* 0x000000ffff357224 */ /* 0x000fe400078e0073 */
[----:B------:R-:W-:Y:S02]  /*4e90*/  IMAD.MOV.U32 R54, RZ, RZ, R109 ;  /* 0x000000ffff367224 */ /* 0x000fe400078e006d */
[----:B------:R-:W-:Y:S01]  /*4ea0*/  IMAD.MOV.U32 R55, RZ, RZ, R113 ;  /* 0x000000ffff377224 */ /* 0x000fe200078e0071 */
[----:B------:R-:W1:Y:S01]  /*4eb0*/  MUFU.EX2 R108, R108 ;  /* 0x0000006c006c7308 */ /* 0x000e620000000800 */
[----:B------:R-:W-:Y:S01]  /*4ec0*/  F2FP.F16.E4M3.UNPACK_B R58, R50.H1 ;  /* 0x00000032ff3a723e */ /* 0x000fe200030006ff */
[----:B------:R-:W-:Y:S01]  /*4ed0*/  IMAD.MOV.U32 R48, RZ, RZ, R111 ;  /* 0x000000ffff307224 */ /* 0x000fe200078e006f */
[----:B------:R-:W-:Y:S01]  /*4ee0*/  F2FP.F16.E4M3.UNPACK_B R59, R51.H1 ;  /* 0x00000033ff3b723e */ /* 0x000fe200030006ff */
[----:B------:R-:W-:-:S02]  /*4ef0*/  IMAD.MOV.U32 R49, RZ, RZ, R115 ;  /* 0x000000ffff317224 */ /* 0x000fc400078e0073 */
[----:B------:R-:W-:Y:S02]  /*4f00*/  HMMA.16816.F32 R72, R52, R96, R72 ;  /* 0x000000603448723c */ /* 0x000fe40000001848 */
[----:B------:R-:W2:Y:S01]  /*4f10*/  MUFU.EX2 R223, R110 ;  /* 0x0000006e00df7308 */ /* 0x000ea20000000800 */
[----:B------:R-:W-:Y:S02]  /*4f20*/  IMAD.MOV.U32 R50, RZ, RZ, R109 ;  /* 0x000000ffff327224 */ /* 0x000fe400078e006d */
[----:B------:R-:W-:Y:S02]  /*4f30*/  IMAD.MOV.U32 R51, RZ, RZ, R113 ;  /* 0x000000ffff337224 */ /* 0x000fe400078e0071 */
[----:B------:R-:W-:Y:S01]  /*4f40*/  F2FP.F16.E4M3.UNPACK_B R52, R44.H1 ;  /* 0x0000002cff34723e */ /* 0x000fe200030006ff */
[----:B------:R-:W-:Y:S01]  /*4f50*/  IMAD.MOV.U32 R44, RZ, RZ, R111 ;  /* 0x000000ffff2c7224 */ /* 0x000fe200078e006f */
[----:B------:R-:W-:Y:S01]  /*4f60*/  F2FP.F16.E4M3.UNPACK_B R53, R45.H1 ;  /* 0x0000002dff35723e */ /* 0x000fe200030006ff */
[----:B------:R-:W-:Y:S01]  /*4f70*/  IMAD.MOV.U32 R45, RZ, RZ, R115 ;  /* 0x000000ffff2d7224 */ /* 0x000fe200078e0073 */
[----:B------:R-:W-:Y:S01]  /*4f80*/  F2FP.F16.E4M3.UNPACK_B R54, R46.H1 ;  /* 0x0000002eff36723e */ /* 0x000fe200030006ff */
[----:B------:R-:W-:Y:S01]  /*4f90*/  IMAD.MOV.U32 R46, RZ, RZ, R109 ;  /* 0x000000ffff2e7224 */ /* 0x000fe200078e006d */
[----:B------:R-:W-:Y:S01]  /*4fa0*/  F2FP.F16.E4M3.UNPACK_B R55, R47.H1 ;  /* 0x0000002fff37723e */ /* 0x000fe200030006ff */
[----:B------:R-:W-:Y:S01]  /*4fb0*/  IMAD.MOV.U32 R47, RZ, RZ, R113 ;  /* 0x000000ffff2f7224 */ /* 0x000fe200078e0071 */
[C---:B------:R-:W-:Y:S06]  /*4fc0*/  HMMA.16816.F32 R64, R48.reuse, R58, R64 ;  /* 0x0000003a3040723c */ /* 0x040fec0000001840 */
[----:B------:R-:W-:Y:S06]  /*4fd0*/  HMMA.16816.F32 R84, R48, R52, R84 ;  /* 0x000000343054723c */ /* 0x000fec0000001854 */
[----:B------:R-:W-:Y:S01]  /*4fe0*/  HMMA.16816.F32 R80, R44, R54, R80 ;  /* 0x000000362c50723c */ /* 0x000fe20000001850 */
[----:B0-----:R-:W-:-:S06]  /*4ff0*/  IMAD.MOV.U32 R50, RZ, RZ, R56 ;  /* 0x000000ffff327224 */ /* 0x001fcc00078e0038 */
[----:B------:R-:W-:Y:S02]  /*5000*/  IMAD.MOV.U32 R46, RZ, RZ, R56 ;  /* 0x000000ffff2e7224 */ /* 0x000fe400078e0038 */
[----:B------:R-:W0:Y:S01]  /*5010*/  LDC R56, c[0x0][0x280] ;  /* 0x0000a000ff387b82 */ /* 0x000e220000000800 */
[C---:B-1----:R-:W-:Y:S01]  /*5020*/  FMUL R76, R108.reuse, R76 ;  /* 0x0000004c6c4c7220 */ /* 0x042fe20000400000 */
[C---:B------:R-:W-:Y:S01]  /*5030*/  FMUL R77, R108.reuse, R77 ;  /* 0x0000004d6c4d7220 */ /* 0x040fe20000400000 */
[C---:B------:R-:W-:Y:S01]  /*5040*/  FMUL R88, R108.reuse, R88 ;  /* 0x000000586c587220 */ /* 0x040fe20000400000 */
[----:B------:R-:W-:Y:S01]  /*5050*/  FMUL R89, R108, R89 ;  /* 0x000000596c597220 */ /* 0x000fe20000400000 */
[C---:B--2---:R-:W-:Y:S01]  /*5060*/  FMUL R78, R223.reuse, R78 ;  /* 0x0000004edf4e7220 */ /* 0x044fe20000400000 */
[C---:B------:R-:W-:Y:S01]  /*5070*/  FMUL R79, R223.reuse, R79 ;  /* 0x0000004fdf4f7220 */ /* 0x040fe20000400000 */
[C---:B------:R-:W-:Y:S01]  /*5080*/  FMUL R90, R223.reuse, R90 ;  /* 0x0000005adf5a7220 */ /* 0x040fe20000400000 */
[----:B------:R-:W-:Y:S01]  /*5090*/  FMUL R91, R223, R91 ;  /* 0x0000005bdf5b7220 */ /* 0x000fe20000400000 */
[----:B------:R-:W-:-:S02]  /*50a0*/  IMAD.MOV.U32 R48, RZ, RZ, R98 ;  /* 0x000000ffff307224 */ /* 0x000fc400078e0062 */
[C---:B------:R-:W-:Y:S01]  /*50b0*/  FMUL R92, R108.reuse, R92 ;  /* 0x0000005c6c5c7220 */ /* 0x040fe20000400000 */
[----:B------:R-:W-:Y:S02]  /*50c0*/  IMAD.MOV.U32 R44, RZ, RZ, R98 ;  /* 0x000000ffff2c7224 */ /* 0x000fe400078e0062 */
[C---:B------:R-:W-:Y:S01]  /*50d0*/  FMUL R93, R108.reuse, R93 ;  /* 0x0000005d6c5d7220 */ /* 0x040fe20000400000 */
[--C-:B------:R-:W-:Y:S02]  /*50e0*/  IMAD.MOV.U32 R49, RZ, RZ, R104.reuse ;  /* 0x000000ffff317224 */ /* 0x100fe400078e0068 */
[C---:B------:R-:W-:Y:S01]  /*50f0*/  FMUL R68, R108.reuse, R68 ;  /* 0x000000446c447220 */ /* 0x040fe20000400000 */
[----:B------:R-:W-:Y:S02]  /*5100*/  IMAD.MOV.U32 R45, RZ, RZ, R104 ;  /* 0x000000ffff2d7224 */ /* 0x000fe400078e0068 */
[----:B------:R-:W-:Y:S01]  /*5110*/  FMUL R69, R108, R69 ;  /* 0x000000456c457220 */ /* 0x000fe20000400000 */
[----:B------:R-:W-:-:S02]  /*5120*/  IMAD.MOV.U32 R51, RZ, RZ, R100 ;  /* 0x000000ffff337224 */ /* 0x000fc400078e0064 */
[C---:B------:R-:W-:Y:S01]  /*5130*/  FMUL R94, R223.reuse, R94 ;  /* 0x0000005edf5e7220 */ /* 0x040fe20000400000 */
[----:B------:R-:W-:Y:S02]  /*5140*/  IMAD.MOV.U32 R47, RZ, RZ, R100 ;  /* 0x000000ffff2f7224 */ /* 0x000fe400078e0064 */
[C---:B------:R-:W-:Y:S01]  /*5150*/  FMUL R95, R223.reuse, R95 ;  /* 0x0000005fdf5f7220 */ /* 0x040fe20000400000 */
[C---:B------:R-:W-:Y:S01]  /*5160*/  FMUL R70, R223.reuse, R70 ;  /* 0x00000046df467220 */ /* 0x040fe20000400000 */
[----:B------:R-:W-:Y:S01]  /*5170*/  FMUL R71, R223, R71 ;  /* 0x00000047df477220 */ /* 0x000fe20000400000 */
[----:B------:R-:W-:Y:S06]  /*5180*/  HMMA.16816.F32 R88, R48, R102, R88 ;  /* 0x000000663058723c */ /* 0x000fec0000001858 */
[----:B------:R-:W-:Y:S06]  /*5190*/  HMMA.16816.F32 R76, R44, R106, R76 ;  /* 0x0000006a2c4c723c */ /* 0x000fec000000184c */
[----:B------:R-:W-:Y:S06]  /*51a0*/  HMMA.16816.F32 R92, R48, R60, R92 ;  /* 0x0000003c305c723c */ /* 0x000fec000000185c */
[----:B------:R-:W-:Y:S01]  /*51b0*/  HMMA.16816.F32 R68, R44, R62, R68 ;  /* 0x0000003e2c44723c */ /* 0x000fe20000001844 */
[----:B------:R-:W-:Y:S01]  /*51c0*/  UIADD3 UR6, UR6, 0x20, URZ ;  /* 0x0000002006067890 */ /* 0x000fe2000fffe03f */
[----:B------:R-:W-:-:S05]  /*51d0*/  IMAD.MOV.U32 R48, RZ, RZ, R99 ;  /* 0x000000ffff307224 */ /* 0x000fca00078e0063 */
[----:B0-----:R-:W-:Y:S01]  /*51e0*/  ISETP.LE.AND P3, PT, R56, UR6, PT ;  /* 0x0000000638007c0c */ /* 0x001fe2000bf63270 */
[----:B------:R-:W-:Y:S02]  /*51f0*/  IMAD.MOV.U32 R44, RZ, RZ, R99 ;  /* 0x000000ffff2c7224 */ /* 0x000fe400078e0063 */
[--C-:B------:R-:W-:Y:S02]  /*5200*/  IMAD.MOV.U32 R49, RZ, RZ, R105.reuse ;  /* 0x000000ffff317224 */ /* 0x100fe400078e0069 */
[----:B------:R-:W-:Y:S02]  /*5210*/  IMAD.MOV.U32 R45, RZ, RZ, R105 ;  /* 0x000000ffff2d7224 */ /* 0x000fe400078e0069 */
[--C-:B------:R-:W-:Y:S02]  /*5220*/  IMAD.MOV.U32 R50, RZ, RZ, R57.reuse ;  /* 0x000000ffff327224 */ /* 0x100fe400078e0039 */
[----:B------:R-:W-:Y:S02]  /*5230*/  IMAD.MOV.U32 R46, RZ, RZ, R57 ;  /* 0x000000ffff2e7224 */ /* 0x000fe400078e0039 */
[----:B------:R-:W-:-:S02]  /*5240*/  IMAD.MOV.U32 R51, RZ, RZ, R101 ;  /* 0x000000ffff337224 */ /* 0x000fc400078e0065 */
[----:B------:R-:W-:Y:S01]  /*5250*/  IMAD.MOV.U32 R47, RZ, RZ, R101 ;  /* 0x000000ffff2f7224 */ /* 0x000fe200078e0065 */
[----:B------:R-:W-:Y:S02]  /*5260*/  ULEA UR5, UR13, UR5, 0x5 ;  /* 0x000000050d057291 */ /* 0x000fe4000f8e283f */
[----:B------:R-:W-:Y:S02]  /*5270*/  ULEA UR4, UR14, UR4, 0x5 ;  /* 0x000000040e047291 */ /* 0x000fe4000f8e283f */
[----:B------:R-:W-:Y:S01]  /*5280*/  HMMA.16816.F32 R76, R48, R96, R76 ;  /* 0x00000060304c723c */ /* 0x000fe2000000184c */
[----:B------:R-:W-:Y:S01]  /*5290*/  FFMA R217, R223, R217, R120 ;  /* 0x000000d9dfd97223 */ /* 0x000fe20000000078 */
[----:B------:R-:W-:Y:S01]  /*52a0*/  FFMA R220, R162, R220, R123 ;  /* 0x000000dca2dc7223 */ /* 0x000fe2000000007b */
[----:B------:R-:W-:-:S03]  /*52b0*/  FFMA R219, R163, R219, R122 ;  /* 0x000000dba3db7223 */ /* 0x000fc6000000007a */
[----:B------:R-:W-:Y:S01]  /*52c0*/  HMMA.16816.F32 R88, R44, R58, R88 ;  /* 0x0000003a2c58723c */ /* 0x000fe20000001858 */
[----:B------:R-:W-:Y:S01]  /*52d0*/  FFMA R218, R108, R218, R121 ;  /* 0x000000da6cda7223 */ /* 0x000fe20000000079 */
[----:B------:R-:W-:-:S04]  /*52e0*/  IMAD.MOV.U32 R226, RZ, RZ, R117 ;  /* 0x000000ffffe27224 */ /* 0x000fc800078e0075 */
[----:B------:R-:W-:Y:S01]  /*52f0*/  HMMA.16816.F32 R92, R48, R52, R92 ;  /* 0x00000034305c723c */ /* 0x000fe2000000185c */
[----:B------:R-:W-:Y:S02]  /*5300*/  IMAD.MOV.U32 R225, RZ, RZ, R116 ;  /* 0x000000ffffe17224 */ /* 0x000fe400078e0074 */
[----:B------:R-:W-:-:S03]  /*5310*/  IMAD.MOV.U32 R224, RZ, RZ, R119 ;  /* 0x000000ffffe07224 */ /* 0x000fc600078e0077 */
[----:B------:R-:W-:Y:S01]  /*5320*/  HMMA.16816.F32 R68, R44, R54, R68 ;  /* 0x000000362c44723c */ /* 0x000fe20000001844 */
[----:B------:R-:W-:Y:S01]  /*5330*/  IMAD.MOV.U32 R223, RZ, RZ, R118 ;  /* 0x000000ffffdf7224 */ /* 0x000fe200078e0076 */
[----:B------:R-:W-:-:S07]  /*5340*/  NOP ;  /* 0x0000000000007918 */ /* 0x000fce0000000000 */
[----:B------:R-:W-:-:S15]  /*5350*/  @!P3 BRA `(.L_x_1) ;  /* 0xffffffcc002cb947 */ /* 0x000fde000383ffff */
.L_x_0:
[----:B------:R-:W-:Y:S01]  /*5360*/  IMAD.SHL.U32 R2, R0, 0x10, RZ ;  /* 0x0000001000027824 */ /* 0x000fe200078e00ff */
[C---:B------:R-:W-:Y:S01]  /*5370*/  FSETP.GT.AND P2, PT, |R217|.reuse, 8.50705917302346158658e+37, PT ;  /* 0x7e800000d900780b */ /* 0x040fe20003f44200 */
[----:B0-----:R-:W-:Y:S01]  /*5380*/  FMUL R4, R220, 8388608 ;  /* 0x4b000000dc047820 */ /* 0x001fe20000400000 */
[----:B------:R-:W-:Y:S01]  /*5390*/  FSETP.GEU.AND P0, PT, |R217|, 1.175494350822287508e-38, PT ;  /* 0x00800000d900780b */ /* 0x000fe20003f0e200 */
[----:B------:R-:W-:Y:S01]  /*53a0*/  FMUL R5, R219, 8388608 ;  /* 0x4b000000db057820 */ /* 0x000fe20000400000 */
[----:B------:R-:W-:Y:S01]  /*53b0*/  LOP3.LUT R2, R2, 0x70, RZ, 0xc0, !PT ;  /* 0x0000007002027812 */ /* 0x000fe200078ec0ff */
[----:B------:R-:W-:Y:S01]  /*53c0*/  FMUL R3, R218, 8388608 ;  /* 0x4b000000da037820 */ /* 0x000fe20000400000 */
[----:B------:R-:W-:Y:S01]  /*53d0*/  FSETP.GEU.AND P6, PT, R217, 1.175494350822287508e-38, PT ;  /* 0x00800000d900780b */ /* 0x000fe20003fce000 */
[----:B------:R-:W-:Y:S01]  /*53e0*/  BAR.SYNC.DEFER_BLOCKING 0x0 ;  /* 0x0000000000007b1d */ /* 0x000fe20000010000 */
[----:B------:R-:W-:Y:S01]  /*53f0*/  FSETP.GEU.AND P3, PT, R220, 1.175494350822287508e-38, PT ;  /* 0x00800000dc00780b */ /* 0x000fe20003f6e000 */
[----:B------:R-:W-:Y:S01]  /*5400*/  VIADD R2, R2, UR7 ;  /* 0x0000000702027c36 */ /* 0x000fe20008000000 */
[----:B------:R-:W-:-:S02]  /*5410*/  FSETP.GEU.AND P4, PT, R219, 1.175494350822287508e-38, PT ;  /* 0x00800000db00780b */ /* 0x000fc40003f8e000 */
[----:B------:R-:W-:Y:S01]  /*5420*/  FSETP.GEU.AND P5, PT, R218, 1.175494350822287508e-38, PT ;  /* 0x00800000da00780b */ /* 0x000fe20003fae000 */
[----:B------:R-:W-:Y:S01]  /*5430*/  @P2 FMUL R71, R71, 0.25 ;  /* 0x3e80000047472820 */ /* 0x000fe20000400000 */
[----:B------:R-:W-:Y:S01]  /*5440*/  LEA.HI R213, R213, R2, RZ, 0x1f ;  /* 0x00000002d5d57211 */ /* 0x000fe200078ff8ff */
[----:B------:R-:W-:Y:S01]  /*5450*/  FMUL R2, R217, 8388608 ;  /* 0x4b000000d9027820 */ /* 0x000fe20000400000 */
[----:B------:R-:W-:Y:S01]  /*5460*/  @P2 FMUL R70, R70, 0.25 ;  /* 0x3e80000046462820 */ /* 0x000fe20000400000 */
[----:B------:R-:W-:Y:S01]  /*5470*/  @P2 FMUL R95, R95, 0.25 ;  /* 0x3e8000005f5f2820 */ /* 0x000fe20000400000 */
[----:B------:R-:W-:Y:S01]  /*5480*/  @P2 FMUL R94, R94, 0.25 ;  /* 0x3e8000005e5e2820 */ /* 0x000fe20000400000 */
[----:B------:R-:W-:Y:S01]  /*5490*/  @P2 FMUL R91, R91, 0.25 ;  /* 0x3e8000005b5b2820 */ /* 0x000fe20000400000 */
[----:B------:R-:W-:Y:S01]  /*54a0*/  FSEL R2, R2, R217, !P6 ;  /* 0x000000d902027208 */ /* 0x000fe20007000000 */
[----:B------:R-:W-:Y:S01]  /*54b0*/  @P2 FMUL R217, R217, 0.25 ;  /* 0x3e800000d9d92820 */ /* 0x000fe20000400000 */
[----:B------:R-:W-:Y:S01]  /*54c0*/  @P2 FMUL R90, R90, 0.25 ;  /* 0x3e8000005a5a2820 */ /* 0x000fe20000400000 */
[----:B------:R-:W-:Y:S01]  /*54d0*/  @P2 FMUL R79, R79, 0.25 ;  /* 0x3e8000004f4f2820 */ /* 0x000fe20000400000 */
[----:B------:R-:W-:Y:S01]  /*54e0*/  @P2 FMUL R78, R78, 0.25 ;  /* 0x3e8000004e4e2820 */ /* 0x000fe20000400000 */
[----:B------:R-:W-:Y:S01]  /*54f0*/  FSEL R4, R4, R220, !P3 ;  /* 0x000000dc04047208 */ /* 0x000fe20005800000 */
[----:B------:R-:W-:Y:S01]  /*5500*/  @!P0 FMUL R217, R217, 16777216 ;  /* 0x4b800000d9d98820 */ /* 0x000fe20000400000 */
        /* <DEDUP_REMOVED lines=8> */
[----:B------:R-:W-:Y:S01]  /*5590*/  FSEL R5, R5, R219, !P4 ;  /* 0x000000db05057208 */ /* 0x000fe20006000000 */
[----:B------:R-:W-:Y:S01]  /*55a0*/  VIADD R7, R4, 0xc0cafb0d ;  /* 0xc0cafb0d04077836 */ /* 0x000fe20000000000 */
[----:B------:R-:W-:Y:S01]  /*55b0*/  FSETP.GT.AND P0, PT, |R219|, 8.50705917302346158658e+37, PT ;  /* 0x7e800000db00780b */ /* 0x000fe20003f04200 */
[----:B------:R-:W-:Y:S01]  /*55c0*/  VIADD R15, R2, 0xc0cafb0d ;  /* 0xc0cafb0d020f7836 */ /* 0x000fe20000000000 */
[----:B------:R-:W-:Y:S01]  /*55d0*/  FSEL R3, R3, R218, !P5 ;  /* 0x000000da03037208 */ /* 0x000fe20006800000 */
[----:B------:R-:W-:Y:S01]  /*55e0*/  VIADD R9, R5, 0xc0cafb0d ;  /* 0xc0cafb0d05097836 */ /* 0x000fe20000000000 */
[----:B------:R-:W-:Y:S01]  /*55f0*/  FSEL R10, RZ, -23, P5 ;  /* 0xc1b80000ff0a7808 */ /* 0x000fe20002800000 */
[----:B------:R-:W-:Y:S01]  /*5600*/  ULDC.64 UR4, c[0x0][0x270] ;  /* 0x00009c0000047ab9 */ /* 0x000fe20000000a00 */
[----:B------:R-:W-:Y:S01]  /*5610*/  FSETP.GEU.AND P5, PT, |R219|, 1.175494350822287508e-38, PT ;  /* 0x00800000db00780b */ /* 0x000fe20003fae200 */
[----:B------:R-:W-:Y:S01]  /*5620*/  VIADD R13, R3, 0xc0cafb0d ;  /* 0xc0cafb0d030d7836 */ /* 0x000fe20000000000 */
[----:B------:R-:W-:Y:S01]  /*5630*/  FSEL R6, RZ, -23, P3 ;  /* 0xc1b80000ff067808 */ /* 0x000fe20001800000 */
[----:B------:R-:W-:Y:S01]  /*5640*/  UIMAD UR4, UR8, UR4, URZ ;  /* 0x00000004080472a4 */ /* 0x000fe2000f8e023f */
[----:B------:R-:W-:-:S02]  /*5650*/  FSETP.GT.AND P3, PT, |R218|, 8.50705917302346158658e+37, PT ;  /* 0x7e800000da00780b */ /* 0x000fc40003f64200 */
[----:B------:R-:W-:Y:S01]  /*5660*/  LOP3.LUT R11, R7, 0xff800000, RZ, 0xc0, !PT ;  /* 0xff800000070b7812 */ /* 0x000fe200078ec0ff */
[----:B------:R-:W-:Y:S01]  /*5670*/  @P0 FMUL R219, R219, 0.25 ;  /* 0x3e800000dbdb0820 */ /* 0x000fe20000400000 */
[----:B------:R-:W-:Y:S01]  /*5680*/  LOP3.LUT R12, R9, 0xff800000, RZ, 0xc0, !PT ;  /* 0xff800000090c7812 */ /* 0x000fe200078ec0ff */
[----:B------:R-:W-:Y:S01]  /*5690*/  @P0 FMUL R83, R83, 0.25 ;  /* 0x3e80000053530820 */ /* 0x000fe20000400000 */
[----:B------:R-:W-:Y:S01]  /*56a0*/  LOP3.LUT R14, R13, 0xff800000, RZ, 0xc0, !PT ;  /* 0xff8000000d0e7812 */ /* 0x000fe200078ec0ff */
[----:B------:R-:W-:Y:S01]  /*56b0*/  @P0 FMUL R82, R82, 0.25 ;  /* 0x3e80000052520820 */ /* 0x000fe20000400000 */
[----:B------:R-:W-:Y:S01]  /*56c0*/  I2FP.F32.S32 R7, R11 ;  /* 0x0000000b00077245 */ /* 0x000fe20000201400 */
[----:B------:R-:W-:Y:S01]  /*56d0*/  @!P5 FMUL R219, R219, 16777216 ;  /* 0x4b800000dbdbd820 */ /* 0x000fe20000400000 */
[----:B------:R-:W-:Y:S01]  /*56e0*/  FSEL R8, RZ, -23, P4 ;  /* 0xc1b80000ff087808 */ /* 0x000fe20002000000 */
[----:B------:R-:W-:Y:S01]  /*56f0*/  @P0 FMUL R87, R87, 0.25 ;  /* 0x3e80000057570820 */ /* 0x000fe20000400000 */
[----:B------:R-:W-:Y:S01]  /*5700*/  I2FP.F32.S32 R9, R12 ;  /* 0x0000000c00097245 */ /* 0x000fe20000201400 */
[----:B------:R-:W-:Y:S01]  /*5710*/  FFMA.FTZ R6, R7, 1.1920928955078125e-07, R6 ;  /* 0x3400000007067823 */ /* 0x000fe20000010006 */
[----:B------:R-:W-:Y:S01]  /*5720*/  I2FP.F32.S32 R13, R14 ;  /* 0x0000000e000d7245 */ /* 0x000fe20000201400 */
[----:B------:R-:W-:Y:S01]  /*5730*/  @P3 FMUL R69, R69, 0.25 ;  /* 0x3e80000045453820 */ /* 0x000fe20000400000 */
[----:B------:R-:W-:Y:S01]  /*5740*/  FSETP.GT.AND P2, PT, |R220|, 8.50705917302346158658e+37, PT ;  /* 0x7e800000dc00780b */ /* 0x000fe20003f44200 */
[----:B------:R-:W-:Y:S01]  /*5750*/  FFMA.FTZ R7, R9, 1.1920928955078125e-07, R8 ;  /* 0x3400000009077823 */ /* 0x000fe20000010008 */
[C---:B------:R-:W-:Y:S01]  /*5760*/  FSETP.GEU.AND P4, PT, |R218|.reuse, 1.175494350822287508e-38, PT ;  /* 0x00800000da00780b */ /* 0x040fe20003f8e200 */
[----:B------:R-:W-:Y:S01]  /*5770*/  FFMA.FTZ R8, R13, 1.1920928955078125e-07, R10 ;  /* 0x340000000d087823 */ /* 0x000fe2000001000a */
[----:B------:R-:W-:Y:S01]  /*5780*/  @P3 FMUL R218, R218, 0.25 ;  /* 0x3e800000dada3820 */ /* 0x000fe20000400000 */
[----:B------:R-:W0:Y:S01]  /*5790*/  MUFU.RCP R10, R217 ;  /* 0x000000d9000a7308 */ /* 0x000e220000001000 */
[----:B------:R-:W-:Y:S01]  /*57a0*/  @P3 FMUL R68, R68, 0.25 ;  /* 0x3e80000044443820 */ /* 0x000fe20000400000 */
[----:B------:R-:W-:Y:S01]  /*57b0*/  @P3 FMUL R93, R93, 0.25 ;  /* 0x3e8000005d5d3820 */ /* 0x000fe20000400000 */
[----:B------:R-:W-:Y:S01]  /*57c0*/  @P3 FMUL R92, R92, 0.25 ;  /* 0x3e8000005c5c3820 */ /* 0x000fe20000400000 */
[----:B------:R-:W-:Y:S01]  /*57d0*/  @P3 FMUL R89, R89, 0.25 ;  /* 0x3e80000059593820 */ /* 0x000fe20000400000 */
[----:B------:R-:W-:Y:S01]  /*57e0*/  @P3 FMUL R88, R88, 0.25 ;  /* 0x3e80000058583820 */ /* 0x000fe20000400000 */
[----:B------:R-:W-:Y:S01]  /*57f0*/  @P3 FMUL R77, R77, 0.25 ;  /* 0x3e8000004d4d3820 */ /* 0x000fe20000400000 */
[----:B------:R-:W-:Y:S01]  /*5800*/  @P3 FMUL R76, R76, 0.25 ;  /* 0x3e8000004c4c3820 */ /* 0x000fe20000400000 */
[----:B------:R-:W1:Y:S01]  /*5810*/  MUFU.RCP R30, R219 ;  /* 0x000000db001e7308 */ /* 0x000e620000001000 */
[----:B------:R-:W-:Y:S01]  /*5820*/  FSETP.GEU.AND P3, PT, |R220|, 1.175494350822287508e-38, PT ;  /* 0x00800000dc00780b */ /* 0x000fe20003f6e200 */
[----:B------:R-:W-:Y:S01]  /*5830*/  @P0 FMUL R86, R86, 0.25 ;  /* 0x3e80000056560820 */ /* 0x000fe20000400000 */
[----:B------:R-:W-:Y:S01]  /*5840*/  LOP3.LUT R17, R15, 0xff800000, RZ, 0xc0, !PT ;  /* 0xff8000000f117812 */ /* 0x000fe200078ec0ff */
[----:B------:R-:W-:Y:S01]  /*5850*/  @P0 FMUL R67, R67, 0.25 ;  /* 0x3e80000043430820 */ /* 0x000fe20000400000 */
[----:B------:R-:W-:Y:S01]  /*5860*/  @P0 FMUL R66, R66, 0.25 ;  /* 0x3e80000042420820 */ /* 0x000fe20000400000 */
[----:B------:R-:W-:Y:S01]  /*5870*/  @P0 FMUL R75, R75, 0.25 ;  /* 0x3e8000004b4b0820 */ /* 0x000fe20000400000 */
[----:B------:R-:W-:Y:S01]  /*5880*/  @P0 FMUL R74, R74, 0.25 ;  /* 0x3e8000004a4a0820 */ /* 0x000fe20000400000 */
[----:B------:R-:W-:Y:S01]  /*5890*/  @P2 FMUL R220, R220, 0.25 ;  /* 0x3e800000dcdc2820 */ /* 0x000fe20000400000 */
[----:B------:R-:W-:Y:S01]  /*58a0*/  FSEL R15, RZ, -23, P6 ;  /* 0xc1b80000ff0f7808 */ /* 0x000fe20003000000 */
[----:B------:R-:W-:Y:S01]  /*58b0*/  @!P5 FMUL R83, R83, 16777216 ;  /* 0x4b8000005353d820 */ /* 0x000fe20000400000 */
[----:B------:R-:W-:Y:S01]  /*58c0*/  I2FP.F32.S32 R16, R17 ;  /* 0x0000001100107245 */ /* 0x000fe20000201400 */
        /* <DEDUP_REMOVED lines=9> */
[----:B------:R-:W-:Y:S01]  /*5960*/  FFMA.FTZ R9, R16, 1.1920928955078125e-07, R15 ;  /* 0x3400000010097823 */ /* 0x000fe2000001000f */
[C---:B0-----:R-:W-:Y:S01]  /*5970*/  FMUL R13, R10.reuse, R71 ;  /* 0x000000470a0d7220 */ /* 0x041fe20000400000 */
[C---:B------:R-:W-:Y:S01]  /*5980*/  FMUL R16, R10.reuse, R70 ;  /* 0x000000460a107220 */ /* 0x040fe20000400000 */
[C---:B------:R-:W-:Y:S01]  /*5990*/  FMUL R19, R10.reuse, R95 ;  /* 0x0000005f0a137220 */ /* 0x040fe20000400000 */
[C---:B------:R-:W-:Y:S01]  /*59a0*/  FMUL R20, R10.reuse, R94 ;  /* 0x0000005e0a147220 */ /* 0x040fe20000400000 */
[C---:B------:R-:W-:Y:S01]  /*59b0*/  FMUL R23, R10.reuse, R91 ;  /* 0x0000005b0a177220 */ /* 0x040fe20000400000 */
[C---:B------:R-:W-:Y:S01]  /*59c0*/  FMUL R24, R10.reuse, R90 ;  /* 0x0000005a0a187220 */ /* 0x040fe20000400000 */
[C---:B------:R-:W-:Y:S01]  /*59d0*/  FMUL R27, R10.reuse, R79 ;  /* 0x0000004f0a1b7220 */ /* 0x040fe20000400000 */
[----:B------:R-:W-:Y:S01]  /*59e0*/  FMUL R28, R10, R78 ;  /* 0x0000004e0a1c7220 */ /* 0x000fe20000400000 */
[C---:B-1----:R-:W-:Y:S01]  /*59f0*/  FMUL R31, R30.reuse, R83 ;  /* 0x000000531e1f7220 */ /* 0x042fe20000400000 */
[C---:B------:R-:W-:Y:S01]  /*5a00*/  FMUL R32, R30.reuse, R82 ;  /* 0x000000521e207220 */ /* 0x040fe20000400000 */
[C---:B------:R-:W-:Y:S01]  /*5a10*/  FMUL R35, R30.reuse, R87 ;  /* 0x000000571e237220 */ /* 0x040fe20000400000 */
[C---:B------:R-:W-:Y:S01]  /*5a20*/  FMUL R36, R30.reuse, R86 ;  /* 0x000000561e247220 */ /* 0x040fe20000400000 */
[C---:B------:R-:W-:Y:S01]  /*5a30*/  FMUL R38, R30.reuse, R67 ;  /* 0x000000431e267220 */ /* 0x040fe20000400000 */
[C---:B------:R-:W-:Y:S01]  /*5a40*/  FMUL R39, R30.reuse, R66 ;  /* 0x000000421e277220 */ /* 0x040fe20000400000 */
[C---:B------:R-:W-:Y:S01]  /*5a50*/  FMUL R42, R30.reuse, R75 ;  /* 0x0000004b1e2a7220 */ /* 0x040fe20000400000 */
[----:B------:R-:W-:Y:S01]  /*5a60*/  FMUL R43, R30, R74 ;  /* 0x0000004a1e2b7220 */ /* 0x000fe20000400000 */
        /* <DEDUP_REMOVED lines=9> */
[----:B------:R-:W-:Y:S01]  /*5b00*/  @P2 FMUL R84, R84, 0.25 ;  /* 0x3e80000054542820 */ /* 0x000fe20000400000 */
        /* <DEDUP_REMOVED lines=16> */
[C---:B0-----:R-:W-:Y:S01]  /*5c10*/  FMUL R15, R10.reuse, R69 ;  /* 0x000000450a0f7220 */ /* 0x041fe20000400000 */
        /* <DEDUP_REMOVED lines=12> */
[----:B------:R-:W-:Y:S01]  /*5ce0*/  FMUL R37, R30, R85 ;  /* 0x000000551e257220 */ /* 0x000fe20000400000 */
[----:B------:R-:W-:Y:S01]  /*5cf0*/  FMUL R10, R10, R76 ;  /* 0x0000004c0a0a7220 */ /* 0x000fe20000400000 */
[----:B------:R-:W-:Y:S01]  /*5d00*/  FMUL R30, R30, R84 ;  /* 0x000000541e1e7220 */ /* 0x000fe20000400000 */
[----:B------:R-:W-:Y:S01]  /*5d10*/  F2FP.SATFINITE.E4M3.F32.PACK_AB_MERGE_C R44, R44, R45, RZ ;  /* 0x0000002d2c2c723e */ /* 0x000fe200048070ff */
[----:B------:R-:W0:Y:S01]  /*5d20*/  LDC R72, c[0x0][0x278] ;  /* 0x00009e00ff487b82 */ /* 0x000e220000000800 */
[----:B------:R-:W-:Y:S01]  /*5d30*/  F2FP.SATFINITE.E4M3.F32.PACK_AB_MERGE_C R42, R42, R43, RZ ;  /* 0x0000002b2a2a723e */ /* 0x000fe200048070ff */
[----:B------:R-:W-:Y:S01]  /*5d40*/  IMAD.IADD R11, R4, 0x1, -R11 ;  /* 0x00000001040b7824 */ /* 0x000fe200078e0a0b */
[----:B------:R-:W-:Y:S01]  /*5d50*/  F2FP.SATFINITE.E4M3.F32.PACK_AB_MERGE_C R40, R40, R41, RZ ;  /* 0x000000292828723e */ /* 0x000fe200048070ff */
[----:B------:R-:W-:Y:S01]  /*5d60*/  IMAD.IADD R12, R5, 0x1, -R12 ;  /* 0x00000001050c7824 */ /* 0x000fe200078e0a0c */
[----:B------:R-:W-:Y:S01]  /*5d70*/  F2FP.SATFINITE.E4M3.F32.PACK_AB_MERGE_C R38, R38, R39, RZ ;  /* 0x000000272626723e */ /* 0x000fe200048070ff */
[----:B------:R-:W-:Y:S01]  /*5d80*/  FADD R11, R11, -1 ;  /* 0xbf8000000b0b7421 */ /* 0x000fe20000000000 */
[----:B------:R-:W-:Y:S01]  /*5d90*/  F2FP.SATFINITE.E4M3.F32.PACK_AB_MERGE_C R30, R37, R30, RZ ;  /* 0x0000001e251e723e */ /* 0x000fe200048070ff */
[----:B------:R-:W-:Y:S01]  /*5da0*/  FADD R12, R12, -1 ;  /* 0xbf8000000c0c7421 */ /* 0x000fe20000000000 */
        /* <DEDUP_REMOVED lines=8> */
[----:B------:R-:W-:-:S02]  /*5e30*/  F2FP.SATFINITE.E4M3.F32.PACK_AB_MERGE_C R31, R31, R32, RZ ;  /* 0x000000201f1f723e */ /* 0x000fc400048070ff */
[----:B------:R-:W-:Y:S02]  /*5e40*/  F2FP.SATFINITE.E4M3.F32.PACK_AB_MERGE_C R19, R19, R20, RZ ;  /* 0x000000141313723e */ /* 0x000fe400048070ff */
[----:B------:R-:W-:Y:S02]  /*5e50*/  LOP3.LUT R44, R44, 0xffff, RZ, 0xc0, !PT ;  /* 0x0000ffff2c2c7812 */ /* 0x000fe400078ec0ff */
[----:B------:R-:W-:Y:S02]  /*5e60*/  LOP3.LUT R42, R42, 0xffff, RZ, 0xc0, !PT ;  /* 0x0000ffff2a2a7812 */ /* 0x000fe400078ec0ff */
[----:B------:R-:W-:Y:S02]  /*5e70*/  LOP3.LUT R29, R40, 0xffff, RZ, 0xc0, !PT ;  /* 0x0000ffff281d7812 */ /* 0x000fe400078ec0ff */
[----:B------:R-:W-:Y:S02]  /*5e80*/  LOP3.LUT R37, R38, 0xffff, RZ, 0xc0, !PT ;  /* 0x0000ffff26257812 */ /* 0x000fe400078ec0ff */
[----:B------:R-:W-:-:S02]  /*5e90*/  LOP3.LUT R39, R30, 0xffff, RZ, 0xc0, !PT ;  /* 0x0000ffff1e277812 */ /* 0x000fc400078ec0ff */
[----:B------:R-:W-:Y:S02]  /*5ea0*/  LOP3.LUT R35, R35, 0xffff, RZ, 0xc0, !PT ;  /* 0x0000ffff23237812 */ /* 0x000fe400078ec0ff */
[----:B------:R-:W-:Y:S02]  /*5eb0*/  LOP3.LUT R32, R10, 0xffff, RZ, 0xc0, !PT ;  /* 0x0000ffff0a207812 */ /* 0x000fe400078ec0ff */
[----:B------:R-:W-:Y:S02]  /*5ec0*/  LOP3.LUT R41, R25, 0xffff, RZ, 0xc0, !PT ;  /* 0x0000ffff19297812 */ /* 0x000fe400078ec0ff */
[----:B------:R-:W-:Y:S02]  /*5ed0*/  LOP3.LUT R45, R21, 0xffff, RZ, 0xc0, !PT ;  /* 0x0000ffff152d7812 */ /* 0x000fe400078ec0ff */
[----:B------:R-:W-:Y:S02]  /*5ee0*/  F2FP.SATFINITE.E4M3.F32.PACK_AB_MERGE_C R23, R23, R24, RZ ;  /* 0x000000181717723e */ /* 0x000fe400048070ff */
[----:B------:R-:W-:-:S02]  /*5ef0*/  F2FP.SATFINITE.E4M3.F32.PACK_AB_MERGE_C R22, R15, R18, RZ ;  /* 0x000000120f16723e */ /* 0x000fc400048070ff */
[----:B------:R-:W-:Y:S02]  /*5f00*/  F2FP.SATFINITE.E4M3.F32.PACK_AB_MERGE_C R24, R13, R16, RZ ;  /* 0x000000100d18723e */ /* 0x000fe400048070ff */
[----:B------:R-:W-:Y:S02]  /*5f10*/  LOP3.LUT R47, R19, 0xffff, RZ, 0xc0, !PT ;  /* 0x0000ffff132f7812 */ /* 0x000fe400078ec0ff */
[----:B------:R-:W-:Y:S02]  /*5f20*/  F2FP.SATFINITE.E4M3.F32.PACK_AB_MERGE_C R27, R27, R28, RZ ;  /* 0x0000001c1b1b723e */ /* 0x000fe400048070ff */
[--C-:B------:R-:W-:Y:S02]  /*5f30*/  PRMT R13, R39, 0x3340, R0.reuse ;  /* 0x00003340270d7816 */ /* 0x100fe40000000000 */
[--C-:B------:R-:W-:Y:S02]  /*5f40*/  PRMT R16, R35, 0x3340, R0.reuse ;  /* 0x0000334023107816 */ /* 0x100fe40000000000 */
[----:B------:R-:W-:-:S02]  /*5f50*/  PRMT R19, R45, 0x3340, R0 ;  /* 0x000033402d137816 */ /* 0x000fc40000000000 */
[----:B------:R-:W-:Y:S02]  /*5f60*/  PRMT R10, R44, 0x3340, R29 ;  /* 0x000033402c0a7816 */ /* 0x000fe4000000001d */
[----:B------:R-:W-:Y:S02]  /*5f70*/  PRMT R15, R42, 0x3340, R37 ;  /* 0x000033402a0f7816 */ /* 0x000fe40000000025 */
[----:B------:R-:W-:Y:S02]  /*5f80*/  PRMT R18, R32, 0x3340, R41 ;  /* 0x0000334020127816 */ /* 0x000fe40000000029 */
[----:B------:R-:W-:Y:S02]  /*5f90*/  F2FP.SATFINITE.E4M3.F32.PACK_AB_MERGE_C R33, R33, R34, RZ ;  /* 0x000000222121723e */ /* 0x000fe400048070ff */
[----:B------:R-:W-:Y:S02]  /*5fa0*/  LOP3.LUT R34, R27, 0xffff, RZ, 0xc0, !PT ;  /* 0x0000ffff1b227812 */ /* 0x000fe400078ec0ff */
[----:B------:R-:W-:-:S02]  /*5fb0*/  LOP3.LUT R43, R23, 0xffff, RZ, 0xc0, !PT ;  /* 0x0000ffff172b7812 */ /* 0x000fc400078ec0ff */
[----:B------:R-:W-:Y:S02]  /*5fc0*/  PRMT R20, R10, 0x5410, R13 ;  /* 0x000054100a147816 */ /* 0x000fe4000000000d */
[----:B------:R-:W-:Y:S02]  /*5fd0*/  PRMT R28, R15, 0x5410, R16 ;  /* 0x000054100f1c7816 */ /* 0x000fe40000000010 */
[----:B------:R-:W-:Y:S02]  /*5fe0*/  PRMT R25, R18, 0x5410, R19 ;  /* 0x0000541012197816 */ /* 0x000fe40000000013 */
[----:B------:R-:W-:Y:S02]  /*5ff0*/  SHF.R.U32.HI R10, RZ, 0x8, R44 ;  /* 0x00000008ff0a7819 */ /* 0x000fe4000001162c */
[----:B------:R-:W-:Y:S02]  /*6000*/  SHF.R.U32.HI R15, RZ, 0x8, R29 ;  /* 0x00000008ff0f7819 */ /* 0x000fe4000001161d */
[----:B------:R-:W-:-:S02]  /*6010*/  SHF.R.U32.HI R18, RZ, 0x8, R39 ;  /* 0x00000008ff127819 */ /* 0x000fc40000011627 */
[----:B------:R-:W-:Y:S02]  /*6020*/  PRMT R26, R47, 0x3340, R0 ;  /* 0x000033402f1a7816 */ /* 0x000fe40000000000 */
[----:B------:R-:W-:Y:S02]  /*6030*/  PRMT R21, R34, 0x3340, R43 ;  /* 0x0000334022157816 */ /* 0x000fe4000000002b */
[----:B------:R-:W-:Y:S02]  /*6040*/  SHF.R.U32.HI R13, RZ, 0x8, R42 ;  /* 0x00000008ff0d7819 */ /* 0x000fe4000001162a */
[----:B------:R-:W-:Y:S02]  /*6050*/  SHF.R.U32.HI R16, RZ, 0x8, R37 ;  /* 0x00000008ff107819 */ /* 0x000fe40000011625 */
[----:B------:R-:W-:Y:S02]  /*6060*/  LOP3.LUT R15, R15, 0xffff, RZ, 0xc0, !PT ;  /* 0x0000ffff0f0f7812 */ /* 0x000fe400078ec0ff */
[----:B------:R-:W-:-:S02]  /*6070*/  LOP3.LUT R10, R10, 0xffff, RZ, 0xc0, !PT ;  /* 0x0000ffff0a0a7812 */ /* 0x000fc400078ec0ff */
[----:B------:R-:W-:Y:S02]  /*6080*/  LOP3.LUT R18, R18, 0xffff, RZ, 0xc0, !PT ;  /* 0x0000ffff12127812 */ /* 0x000fe400078ec0ff */
[----:B------:R-:W-:Y:S02]  /*6090*/  PRMT R27, R21, 0x5410, R26 ;  /* 0x00005410151b7816 */ /* 0x000fe4000000001a */
[----:B------:R-:W-:Y:S02]  /*60a0*/  LOP3.LUT R16, R16, 0xffff, RZ, 0xc0, !PT ;  /* 0x0000ffff10107812 */ /* 0x000fe400078ec0ff */
[----:B------:R-:W-:Y:S02]  /*60b0*/  LOP3.LUT R13, R13, 0xffff, RZ, 0xc0, !PT ;  /* 0x0000ffff0d0d7812 */ /* 0x000fe400078ec0ff */
[----:B------:R-:W-:Y:S02]  /*60c0*/  PRMT R21, R10, 0x3340, R15 ;  /* 0x000033400a157816 */ /* 0x000fe4000000000f */
[----:B------:R-:W-:-:S02]  /*60d0*/  PRMT R26, R18, 0x3340, R1 ;  /* 0x00003340121a7816 */ /* 0x000fc40000000001 */
[----:B------:R-:W-:Y:S02]  /*60e0*/  SHF.R.U32.HI R10, RZ, 0x8, R32 ;  /* 0x00000008ff0a7819 */ /* 0x000fe40000011620 */
[----:B------:R-:W-:Y:S02]  /*60f0*/  SHF.R.U32.HI R15, RZ, 0x8, R41 ;  /* 0x00000008ff0f7819 */ /* 0x000fe40000011629 */
[----:B------:R-:W-:Y:S02]  /*6100*/  SHF.R.U32.HI R18, RZ, 0x8, R45 ;  /* 0x00000008ff127819 */ /* 0x000fe4000001162d */
[----:B------:R-:W-:Y:S02]  /*6110*/  PRMT R23, R13, 0x3340, R16 ;  /* 0x000033400d177816 */ /* 0x000fe40000000010 */
[----:B------:R-:W-:Y:S01]  /*6120*/  SHF.R.U32.HI R19, RZ, 0x8, R35 ;  /* 0x00000008ff137819 */ /* 0x000fe20000011623 */
[----:B------:R-:W-:Y:S01]  /*6130*/  IMAD.MOV.U32 R35, RZ, RZ, 0x3dc6b27f ;  /* 0x3dc6b27fff237424 */ /* 0x000fe200078e00ff */
[----:B------:R-:W-:-:S02]  /*6140*/  SHF.R.U32.HI R13, RZ, 0x8, R34 ;  /* 0x00000008ff0d7819 */ /* 0x000fc40000011622 */
[----:B------:R-:W-:Y:S02]  /*6150*/  LOP3.LUT R15, R15, 0xffff, RZ, 0xc0, !PT ;  /* 0x0000ffff0f0f7812 */ /* 0x000fe400078ec0ff */
[----:B------:R-:W-:Y:S02]  /*6160*/  LOP3.LUT R10, R10, 0xffff, RZ, 0xc0, !PT ;  /* 0x0000ffff0a0a7812 */ /* 0x000fe400078ec0ff */
[----:B------:R-:W-:Y:S02]  /*6170*/  LOP3.LUT R18, R18, 0xffff, RZ, 0xc0, !PT ;  /* 0x0000ffff12127812 */ /* 0x000fe400078ec0ff */
[----:B------:R-:W-:Y:S02]  /*6180*/  LOP3.LUT R19, R19, 0xffff, RZ, 0xc0, !PT ;  /* 0x0000ffff13137812 */ /* 0x000fe400078ec0ff */
[----:B------:R-:W-:Y:S02]  /*6190*/  LOP3.LUT R29, R13, 0xffff, RZ, 0xc0, !PT ;  /* 0x0000ffff0d1d7812 */ /* 0x000fe400078ec0ff */
[----:B------:R-:W-:-:S02]  /*61a0*/  PRMT R10, R10, 0x3340, R15 ;  /* 0x000033400a0a7816 */ /* 0x000fc4000000000f */
[----:B------:R-:W-:Y:S02]  /*61b0*/  PRMT R13, R18, 0x3340, R1 ;  /* 0x00003340120d7816 */ /* 0x000fe40000000001 */
[----:B------:R-:W-:Y:S02]  /*61c0*/  PRMT R30, R19, 0x3340, R0 ;  /* 0x00003340131e7816 */ /* 0x000fe40000000000 */
[----:B------:R-:W-:Y:S01]  /*61d0*/  PRMT R13, R10, 0x5410, R13 ;  /* 0x000054100a0d7816 */ /* 0x000fe2000000000d */
[----:B------:R-:W-:Y:S01]  /*61e0*/  FFMA.FTZ R10, R11, R35, -0.16845393180847167969 ;  /* 0xbe2c7f300b0a7423 */ /* 0x000fe20000010023 */
[----:B------:R-:W-:Y:S02]  /*61f0*/  LOP3.LUT R33, R33, 0xffff, RZ, 0xc0, !PT ;  /* 0x0000ffff21217812 */ /* 0x000fe400078ec0ff */
[----:B------:R-:W-:Y:S01]  /*6200*/  PRMT R26, R21, 0x5410, R26 ;  /* 0x00005410151a7816 */ /* 0x000fe2000000001a */
[----:B------:R-:W-:Y:S01]  /*6210*/  FFMA.FTZ R10, R11, R10, 0.1716887056827545166 ;  /* 0x3e2fcf2a0b0a7423 */ /* 0x000fe2000001000a */
[----:B------:R-:W-:-:S02]  /*6220*/  LOP3.LUT R22, R22, 0xffff, RZ, 0xc0, !PT ;  /* 0x0000ffff16167812 */ /* 0x000fc400078ec0ff */
[----:B------:R-:W-:Y:S01]  /*6230*/  LOP3.LUT R215, R215, 0x1c, R0, 0xf8, !PT ;  /* 0x0000001cd7d77812 */ /* 0x000fe200078ef800 */
[----:B------:R-:W-:Y:S01]  /*6240*/  FFMA.FTZ R10, R11, R10, -0.17900948226451873779 ;  /* 0xbe374e430b0a7423 */ /* 0x000fe2000001000a */
[----:B------:R-:W-:Y:S02]  /*6250*/  PRMT R30, R23, 0x5410, R30 ;  /* 0x00005410171e7816 */ /* 0x000fe4000000001e */
[----:B------:R-:W-:Y:S01]  /*6260*/  LOP3.LUT R31, R31, 0xffff, RZ, 0xc0, !PT ;  /* 0x0000ffff1f1f7812 */ /* 0x000fe200078ec0ff */
[C---:B------:R-:W-:Y:S01]  /*6270*/  FFMA.FTZ R10, R11.reuse, R10, 0.20512372255325317383 ;  /* 0x3e520bf40b0a7423 */ /* 0x040fe2000001000a */
[--C-:B------:R-:W-:Y:S02]  /*6280*/  PRMT R20, R20, 0x4210, R33.reuse ;  /* 0x0000421014147816 */ /* 0x100fe40000000021 */
[----:B------:R-:W-:Y:S01]  /*6290*/  PRMT R26, R26, 0x5210, R33 ;  /* 0x000052101a1a7816 */ /* 0x000fe20000000021 */
[----:B------:R-:W-:Y:S01]  /*62a0*/  FFMA.FTZ R10, R11, R10, -0.24046532809734344482 ;  /* 0xbe763c8b0b0a7423 */ /* 0x000fe2000001000a */
[----:B------:R-:W-:Y:S01]  /*62b0*/  PRMT R34, R13, 0x5210, R22 ;  /* 0x000052100d227816 */ /* 0x000fe20000000016 */
[----:B------:R-:W-:Y:S01]  /*62c0*/  STS [R215+UR7], R20 ;  /* 0x00000014d7007988 */ /* 0x000fe20008000807 */
[--C-:B------:R-:W-:Y:S01]  /*62d0*/  PRMT R28, R28, 0x4210, R31.reuse ;  /* 0x000042101c1c7816 */ /* 0x100fe2000000001f */
[----:B------:R-:W-:Y:S01]  /*62e0*/  FFMA.FTZ R10, R11, R10, 0.28857114911079406738 ;  /* 0x3e93bf990b0a7423 */ /* 0x000fe2000001000a */
[----:B------:R-:W-:Y:S01]  /*62f0*/  PRMT R30, R30, 0x5210, R31 ;  /* 0x000052101e1e7816 */ /* 0x000fe2000000001f */
[----:B------:R-:W-:Y:S01]  /*6300*/  STS [R215+UR7+0x80], R26 ;  /* 0x0000801ad7007988 */ /* 0x000fe20008000807 */
[----:B------:R-:W-:Y:S01]  /*6310*/  LOP3.LUT R13, R215, 0x20, RZ, 0x3c, !PT ;  /* 0x00000020d70d7812 */ /* 0x000fe200078e3cff */
[----:B------:R-:W-:Y:S01]  /*6320*/  FFMA.FTZ R10, R11, R10, -0.36067417263984680176 ;  /* 0xbeb8aa490b0a7423 */ /* 0x000fe2000001000a */
[----:B------:R-:W-:-:S02]  /*6330*/  SHF.R.U32.HI R16, RZ, 0x8, R43 ;  /* 0x00000008ff107819 */ /* 0x000fc4000001162b */
[----:B------:R-:W-:Y:S01]  /*6340*/  SHF.R.U32.HI R15, RZ, 0x5, R0 ;  /* 0x00000005ff0f7819 */ /* 0x000fe20000011600 */
[----:B------:R-:W-:Y:S01]  /*6350*/  STS [R13+UR7+0x800], R28 ;  /* 0x0008001c0d007988 */ /* 0x000fe20008000807 */
[----:B------:R-:W-:Y:S01]  /*6360*/  LOP3.LUT R16, R16, 0xffff, RZ, 0xc0, !PT ;  /* 0x0000ffff10107812 */ /* 0x000fe200078ec0ff */
[----:B------:R-:W-:Y:S01]  /*6370*/  FFMA.FTZ R10, R11, R10, 0.48089820146560668945 ;  /* 0x3ef6384a0b0a7423 */ /* 0x000fe2000001000a */
[----:B------:R-:W-:Y:S01]  /*6380*/  SGXT.U32 R15, R15, 0x3 ;  /* 0x000000030f0f781a */ /* 0x000fe20000000000 */
[----:B------:R1:W-:Y:S01]  /*6390*/  STS [R13+UR7+0x880], R30 ;  /* 0x0008801e0d007988 */ /* 0x0003e20008000807 */
[----:B------:R-:W-:Y:S01]  /*63a0*/  SHF.R.U32.HI R19, RZ, 0x8, R47 ;  /* 0x00000008ff137819 */ /* 0x000fe2000001162f */
[----:B------:R-:W-:Y:S01]  /*63b0*/  FFMA.FTZ R10, R11, R10, -0.72134751081466674805 ;  /* 0xbf38aa3b0b0a7423 */ /* 0x000fe2000001000a */
[----:B------:R-:W-:Y:S01]  /*63c0*/  PRMT R29, R29, 0x3340, R16 ;  /* 0x000033401d1d7816 */ /* 0x000fe20000000010 */
[----:B0-----:R-:W-:Y:S01]  /*63d0*/  IMAD R16, R15, R72, RZ ;  /* 0x000000480f107224 */ /* 0x001fe200078e02ff */
[----:B------:R-:W-:Y:S01]  /*63e0*/  LOP3.LUT R19, R19, 0xffff, RZ, 0xc0, !PT ;  /* 0x0000ffff13137812 */ /* 0x000fe200078ec0ff */
[----:B------:R-:W-:Y:S01]  /*63f0*/  FMUL R10, R11, R10 ;  /* 0x0000000a0b0a7220 */ /* 0x000fe20000400000 */
[----:B------:R-:W-:Y:S01]  /*6400*/  LOP3.LUT R15, R215, 0x40, RZ, 0x3c, !PT ;  /* 0x00000040d70f7812 */ /* 0x000fe200078e3cff */
[----:B------:R-:W-:Y:S01]  /*6410*/  IMAD R18, R72, 0x8, R16 ;  /* 0x0000000848127824 */ /* 0x000fe200078e0210 */
[----:B------:R-:W-:Y:S01]  /*6420*/  PRMT R32, R19, 0x3340, R0 ;  /* 0x0000334013207816 */ /* 0x000fe20000000000 */
[----:B-1----:R-:W-:Y:S01]  /*6430*/  FFMA.FTZ R13, R12, R35, -0.16845393180847167969 ;  /* 0xbe2c7f300c0d7423 */ /* 0x002fe20000010023 */
[----:B------:R-:W-:Y:S01]  /*6440*/  LOP3.LUT R24, R24, 0xffff, RZ, 0xc0, !PT ;  /* 0x0000ffff18187812 */ /* 0x000fe200078ec0ff */
[----:B------:R-:W-:Y:S01]  /*6450*/  IMAD R19, R72, 0x8, R18 ;  /* 0x0000000848137824 */ /* 0x000fe200078e0212 */
[----:B------:R-:W-:Y:S01]  /*6460*/  PRMT R29, R29, 0x5410, R32 ;  /* 0x000054101d1d7816 */ /* 0x000fe20000000020 */
[----:B------:R-:W-:Y:S01]  /*6470*/  FFMA.FTZ R13, R12, R13, 0.1716887056827545166 ;  /* 0x3e2fcf2a0c0d7423 */ /* 0x000fe2000001000d */
[----:B------:R-:W-:Y:S01]  /*6480*/  PRMT R32, R25, 0x4210, R22 ;  /* 0x0000421019207816 */ /* 0x000fe20000000016 */
[----:B------:R-:W-:Y:S01]  /*6490*/  IMAD R20, R72, 0x8, R19 ;  /* 0x0000000848147824 */ /* 0x000fe200078e0213 */
[----:B------:R-:W-:Y:S01]  /*64a0*/  STS [R15+UR7+0x1080], R34 ;  /* 0x001080220f007988 */ /* 0x000fe20008000807 */
[----:B------:R-:W-:Y:S01]  /*64b0*/  FFMA.FTZ R13, R12, R13, -0.17900948226451873779 ;  /* 0xbe374e430c0d7423 */ /* 0x000fe2000001000d */
[----:B------:R-:W-:Y:S01]  /*64c0*/  FMUL R10, R11, R10 ;  /* 0x0000000a0b0a7220 */ /* 0x000fe20000400000 */
[----:B------:R-:W-:Y:S01]  /*64d0*/  IMAD R21, R72, 0x8, R20 ;  /* 0x0000000848157824 */ /* 0x000fe200078e0214 */
[----:B------:R0:W-:Y:S01]  /*64e0*/  STS [R15+UR7+0x1000], R32 ;  /* 0x001000200f007988 */ /* 0x0001e20008000807 */
[----:B------:R-:W-:Y:S01]  /*64f0*/  FFMA.FTZ R13, R12, R13, 0.20512372255325317383 ;  /* 0x3e520bf40c0d7423 */ /* 0x000fe2000001000d */
[--C-:B------:R-:W-:Y:S01]  /*6500*/  PRMT R33, R27, 0x4210, R24.reuse ;  /* 0x000042101b217816 */ /* 0x100fe20000000018 */
[----:B------:R-:W-:Y:S01]  /*6510*/  IMAD R22, R72, 0x8, R21 ;  /* 0x0000000848167824 */ /* 0x000fe200078e0215 */
[----:B------:R-:W-:Y:S01]  /*6520*/  PRMT R73, R29, 0x5210, R24 ;  /* 0x000052101d497816 */ /* 0x000fe20000000018 */
[----:B------:R-:W-:Y:S01]  /*6530*/  FFMA.FTZ R13, R12, R13, -0.24046532809734344482 ;  /* 0xbe763c8b0c0d7423 */ /* 0x000fe2000001000d */
[----:B------:R-:W-:Y:S01]  /*6540*/  FFMA.FTZ R11, R11, 1.4426950216293334961, R10 ;  /* 0x3fb8aa3b0b0b7823 */ /* 0x000fe2000001000a */
[----:B------:R-:W-:-:S02]  /*6550*/  IMAD R23, R72, 0x8, R22 ;  /* 0x0000000848177824 */ /* 0x000fc400078e0216 */
[C---:B------:R-:W-:Y:S01]  /*6560*/  FFMA.FTZ R10, R17.reuse, R35, -0.16845393180847167969 ;  /* 0xbe2c7f30110a7423 */ /* 0x040fe20000010023 */
[----:B------:R-:W-:Y:S01]  /*6570*/  FFMA.FTZ R13, R12, R13, 0.28857114911079406738 ;  /* 0x3e93bf990c0d7423 */ /* 0x000fe2000001000d */
[----:B0-----:R-:W-:Y:S01]  /*6580*/  FFMA.FTZ R15, R14, R35, -0.16845393180847167969 ;  /* 0xbe2c7f300e0f7423 */ /* 0x001fe20000010023 */
[----:B------:R-:W-:Y:S02]  /*6590*/  IMAD R24, R72, 0x8, R23 ;  /* 0x0000000848187824 */ /* 0x000fe400078e0217 */
[C---:B------:R-:W-:Y:S01]  /*65a0*/  FFMA.FTZ R10, R17.reuse, R10, 0.1716887056827545166 ;  /* 0x3e2fcf2a110a7423 */ /* 0x040fe2000001000a */
[----:B------:R-:W-:Y:S01]  /*65b0*/  FFMA.FTZ R13, R12, R13, -0.36067417263984680176 ;  /* 0xbeb8aa490c0d7423 */ /* 0x000fe2000001000d */
[----:B------:R-:W-:Y:S01]  /*65c0*/  FFMA.FTZ R15, R14, R15, 0.1716887056827545166 ;  /* 0x3e2fcf2a0e0f7423 */ /* 0x000fe2000001000f */
[----:B------:R-:W-:Y:S02]  /*65d0*/  IMAD R25, R72, 0x8, R24 ;  /* 0x0000000848197824 */ /* 0x000fe400078e0218 */
[----:B------:R-:W-:Y:S01]  /*65e0*/  FFMA.FTZ R10, R17, R10, -0.17900948226451873779 ;  /* 0xbe374e43110a7423 */ /* 0x000fe2000001000a */
[----:B------:R-:W-:Y:S01]  /*65f0*/  FFMA.FTZ R13, R12, R13, 0.48089820146560668945 ;  /* 0x3ef6384a0c0d7423 */ /* 0x000fe2000001000d */
[----:B------:R-:W-:Y:S01]  /*6600*/  FFMA.FTZ R15, R14, R15, -0.17900948226451873779 ;  /* 0xbe374e430e0f7423 */ /* 0x000fe2000001000f */
[----:B------:R-:W-:-:S02]  /*6610*/  IMAD R27, R72, 0x8, R25 ;  /* 0x00000008481b7824 */ /* 0x000fc400078e0219 */
[----:B------:R-:W-:Y:S01]  /*6620*/  FFMA.FTZ R10, R17, R10, 0.20512372255325317383 ;  /* 0x3e520bf4110a7423 */ /* 0x000fe2000001000a */
[----:B------:R-:W-:Y:S01]  /*6630*/  FFMA.FTZ R13, R12, R13, -0.72134751081466674805 ;  /* 0xbf38aa3b0c0d7423 */ /* 0x000fe2000001000d */
[----:B------:R-:W-:Y:S01]  /*6640*/  FFMA.FTZ R15, R14, R15, 0.20512372255325317383 ;  /* 0x3e520bf40e0f7423 */ /* 0x000fe2000001000f */
[----:B------:R-:W-:Y:S01]  /*6650*/  IMAD R29, R72, 0x8, R27 ;  /* 0x00000008481d7824 */ /* 0x000fe200078e021b */
[----:B------:R-:W-:Y:S01]  /*6660*/  LOP3.LUT R36, R215, 0x60, RZ, 0x3c, !PT ;  /* 0x00000060d7247812 */ /* 0x000fe200078e3cff */
[----:B------:R-:W-:Y:S01]  /*6670*/  FMUL R13, R12, R13 ;  /* 0x0000000d0c0d7220 */ /* 0x000fe20000400000 */
[----:B------:R-:W-:Y:S01]  /*6680*/  FFMA.FTZ R15, R14, R15, -0.24046532809734344482 ;  /* 0xbe763c8b0e0f7423 */ /* 0x000fe2000001000f */
[----:B------:R-:W-:Y:S02]  /*6690*/  IMAD R31, R72, 0x8, R29 ;  /* 0x00000008481f7824 */ /* 0x000fe400078e021d */
[----:B------:R-:W-:Y:S01]  /*66a0*/  FFMA.FTZ R10, R17, R10, -0.24046532809734344482 ;  /* 0xbe763c8b110a7423 */ /* 0x000fe2000001000a */
[----:B------:R-:W-:Y:S01]  /*66b0*/  FMUL R13, R12, R13 ;  /* 0x0000000d0c0d7220 */ /* 0x000fe20000400000 */
[----:B------:R-:W-:Y:S01]  /*66c0*/  FFMA.FTZ R15, R14, R15, 0.28857114911079406738 ;  /* 0x3e93bf990e0f7423 */ /* 0x000fe2000001000f */
[----:B------:R0:W-:Y:S01]  /*66d0*/  STS [R36+UR7+0x1800], R33 ;  /* 0x0018002124007988 */ /* 0x0001e20008000807 */
[----:B------:R-:W-:Y:S01]  /*66e0*/  ISETP.GE.U32.AND P0, PT, R4, 0x7f800000, PT ;  /* 0x7f8000000400780c */ /* 0x000fe20003f06070 */
[----:B------:R-:W-:Y:S01]  /*66f0*/  FFMA.FTZ R12, R12, 1.4426950216293334961, R13 ;  /* 0x3fb8aa3b0c0c7823 */ /* 0x000fe2000001000d */
[C---:B------:R-:W-:Y:S01]  /*6700*/  FFMA.FTZ R15, R14.reuse, R15, -0.36067417263984680176 ;  /* 0xbeb8aa490e0f7423 */ /* 0x040fe2000001000f */
[----:B------:R-:W-:Y:S01]  /*6710*/  ISETP.GE.U32.AND P6, PT, R5, 0x7f800000, PT ;  /* 0x7f8000000500780c */ /* 0x000fe20003fc6070 */
[----:B------:R-:W-:Y:S01]  /*6720*/  FFMA.FTZ R10, R17, R10, 0.28857114911079406738 ;  /* 0x3e93bf99110a7423 */ /* 0x000fe2000001000a */
[----:B------:R-:W-:Y:S01]  /*6730*/  FADD R69, R7, R12 ;  /* 0x0000000c07457221 */ /* 0x000fe20000000000 */
[----:B------:R-:W-:Y:S01]  /*6740*/  FFMA.FTZ R15, R14, R15, 0.48089820146560668945 ;  /* 0x3ef6384a0e0f7423 */ /* 0x000fe2000001000f */
[----:B------:R-:W1:Y:S01]  /*6750*/  LDC.64 R12, c[0x0][0x228] ;  /* 0x00008a00ff0c7b82 */ /* 0x000e620000000a00 */
[----:B------:R-:W-:Y:S01]  /*6760*/  ISETP.GE.U32.AND P4, PT, R3, 0x7f800000, PT ;  /* 0x7f8000000300780c */ /* 0x000fe20003f86070 */
[----:B0-----:R-:W-:-:S02]  /*6770*/  IMAD R33, R72, 0x8, R31 ;  /* 0x0000000848217824 */ /* 0x001fc400078e021f */
[----:B------:R-:W-:Y:S01]  /*6780*/  FFMA.FTZ R15, R14, R15, -0.72134751081466674805 ;  /* 0xbf38aa3b0e0f7423 */ /* 0x000fe2000001000f */
[C---:B------:R-:W-:Y:S01]  /*6790*/  FFMA.FTZ R10, R17.reuse, R10, -0.36067417263984680176 ;  /* 0xbeb8aa49110a7423 */ /* 0x040fe2000001000a */
[----:B------:R-:W-:Y:S01]  /*67a0*/  FADD R68, R6, R11 ;  /* 0x0000000b06447221 */ /* 0x000fe20000000000 */
[----:B------:R-:W-:Y:S02]  /*67b0*/  IMAD R35, R72, 0x8, R33 ;  /* 0x0000000848237824 */ /* 0x000fe400078e0221 */
[----:B------:R-:W-:Y:S01]  /*67c0*/  FMUL R15, R14, R15 ;  /* 0x0000000f0e0f7220 */ /* 0x000fe20000400000 */
[----:B------:R-:W-:Y:S01]  /*67d0*/  FFMA.FTZ R10, R17, R10, 0.48089820146560668945 ;  /* 0x3ef6384a110a7423 */ /* 0x000fe2000001000a */
[----:B------:R-:W-:Y:S01]  /*67e0*/  @P0 IMAD.MOV.U32 R7, RZ, RZ, 0x7f800000 ;  /* 0x7f800000ff070424 */ /* 0x000fe200078e00ff */
[----:B------:R-:W-:Y:S01]  /*67f0*/  ISETP.GE.U32.AND P5, PT, R2, 0x7f800000, PT ;  /* 0x7f8000000200780c */ /* 0x000fe20003fa6070 */
[----:B------:R-:W-:Y:S02]  /*6800*/  IMAD R37, R72, 0x8, R35 ;  /* 0x0000000848257824 */ /* 0x000fe400078e0223 */
[----:B------:R-:W-:Y:S01]  /*6810*/  FMUL R15, R14, R15 ;  /* 0x0000000f0e0f7220 */ /* 0x000fe20000400000 */
[----:B------:R-:W-:-:S02]  /*6820*/  @P6 IMAD.MOV.U32 R6, RZ, RZ, 0x7f800000 ;  /* 0x7f800000ff066424 */ /* 0x000fc400078e00ff */
[----:B------:R-:W-:Y:S01]  /*6830*/  FFMA.FTZ R10, R17, R10, -0.72134751081466674805 ;  /* 0xbf38aa3b110a7423 */ /* 0x000fe2000001000a */
[----:B------:R-:W-:Y:S01]  /*6840*/  IMAD R39, R72, 0x8, R37 ;  /* 0x0000000848277824 */ /* 0x000fe200078e0225 */
[----:B------:R0:W-:Y:S01]  /*6850*/  STS [R36+UR7+0x1880], R73 ;  /* 0x0018804924007988 */ /* 0x0001e20008000807 */
[----:B------:R-:W-:Y:S01]  /*6860*/  FFMA.FTZ R15, R14, 1.4426950216293334961, R15 ;  /* 0x3fb8aa3b0e0f7823 */ /* 0x000fe2000001000f */
[----:B------:R-:W-:Y:S01]  /*6870*/  BAR.SYNC.DEFER_BLOCKING 0x0 ;  /* 0x0000000000007b1d */ /* 0x000fe20000010000 */
[----:B------:R-:W-:Y:S01]  /*6880*/  IMAD R41, R72, 0x8, R39 ;  /* 0x0000000848297824 */ /* 0x000fe200078e0227 */
[C---:B------:R-:W-:Y:S01]  /*6890*/  FSETP.NEU.AND P3, PT, R4.reuse, RZ, PT ;  /* 0x000000ff0400720b */ /* 0x040fe20003f6d000 */
[----:B------:R-:W-:Y:S01]  /*68a0*/  @P0 FFMA.FTZ R68, R4, R7, +INF ;  /* 0x7f80000004440423 */ /* 0x000fe20000010007 */
[C---:B------:R-:W-:Y:S01]  /*68b0*/  FSETP.NEU.AND P2, PT, R5.reuse, RZ, PT ;  /* 0x000000ff0500720b */ /* 0x040fe20003f4d000 */
[----:B------:R-:W-:Y:S01]  /*68c0*/  @P6 FFMA.FTZ R69, R5, R6, +INF ;  /* 0x7f80000005456423 */ /* 0x000fe20000010006 */
[----:B------:R-:W-:Y:S01]  /*68d0*/  FMUL R10, R17, R10 ;  /* 0x0000000a110a7220 */ /* 0x000fe20000400000 */
[----:B------:R-:W-:-:S02]  /*68e0*/  @P4 IMAD.MOV.U32 R4, RZ, RZ, 0x7f800000 ;  /* 0x7f800000ff044424 */ /* 0x000fc400078e00ff */
[----:B------:R-:W-:Y:S01]  /*68f0*/  FADD R70, R8, R15 ;  /* 0x0000000f08467221 */ /* 0x000fe20000000000 */
[----:B------:R-:W-:Y:S01]  /*6900*/  IMAD R5, R221, UR5, RZ ;  /* 0x00000005dd057c24 */ /* 0x000fe2000f8e02ff */
[----:B------:R-:W-:Y:S01]  /*6910*/  USHF.R.S32.HI UR5, URZ, 0x1f, UR4 ;  /* 0x0000001f3f057899 */ /* 0x000fe20008011404 */
[C---:B------:R-:W-:Y:S02]  /*6920*/  IMAD R43, R72.reuse, 0x8, R41 ;  /* 0x00000008482b7824 */ /* 0x040fe400078e0229 */
[----:B------:R-:W-:Y:S01]  /*6930*/  FMUL R10, R17, R10 ;  /* 0x0000000a110a7220 */ /* 0x000fe20000400000 */
[----:B------:R-:W-:Y:S01]  /*6940*/  @P4 FFMA.FTZ R70, R3, R4, +INF ;  /* 0x7f80000003464423 */ /* 0x000fe20000010004 */
[----:B-1----:R-:W-:Y:S01]  /*6950*/  IADD3 R66, P4, P6, R5, UR4, R12 ;  /* 0x0000000405427c10 */ /* 0x002fe2000fe9e00c */
[C---:B------:R-:W-:Y:S01]  /*6960*/  IMAD R45, R72.reuse, 0x8, R43 ;  /* 0x00000008482d7824 */ /* 0x040fe200078e022b */
[----:B------:R-:W-:Y:S01]  /*6970*/  SHF.R.S32.HI R4, RZ, 0x1f, R5 ;  /* 0x0000001fff047819 */ /* 0x000fe20000011405 */
[----:B------:R-:W-:Y:S01]  /*6980*/  FFMA.FTZ R10, R17, 1.4426950216293334961, R10 ;  /* 0x3fb8aa3b110a7823 */ /* 0x000fe2000001000a */
[----:B------:R-:W-:Y:S01]  /*6990*/  @P5 IMAD.MOV.U32 R7, RZ, RZ, 0x7f800000 ;  /* 0x7f800000ff075424 */ /* 0x000fe200078e00ff */
[----:B------:R-:W-:Y:S01]  /*69a0*/  FSETP.NEU.AND P0, PT, R3, RZ, PT ;  /* 0x000000ff0300720b */ /* 0x000fe20003f0d000 */
[----:B------:R-:W-:Y:S01]  /*69b0*/  IMAD R47, R72, 0x8, R45 ;  /* 0x00000008482f7824 */ /* 0x000fe200078e022d */
[----:B------:R-:W-:Y:S01]  /*69c0*/  IADD3.X R82, R4, UR5, R13, P4, P6 ;  /* 0x0000000504527c10 */ /* 0x000fe2000a7ec40d */
[----:B------:R-:W-:Y:S01]  /*69d0*/  FADD R71, R9, R10 ;  /* 0x0000000a09477221 */ /* 0x000fe20000000000 */
[-C--:B------:R-:W-:Y:S01]  /*69e0*/  IADD3 R4, P6, R16, R66.reuse, RZ ;  /* 0x0000004210047210 */ /* 0x080fe20007fde0ff */
[----:B------:R-:W-:Y:S01]  /*69f0*/  @P5 FFMA.FTZ R71, R2, R7, +INF ;  /* 0x7f80000002475423 */ /* 0x000fe20000010007 */
[CC--:B------:R-:W-:Y:S01]  /*6a00*/  IADD3 R8, P4, R19.reuse, R66.reuse, RZ ;  /* 0x0000004213087210 */ /* 0x0c0fe20007f9e0ff */
[----:B------:R-:W-:Y:S01]  /*6a10*/  IMAD R49, R72, 0x8, R47 ;  /* 0x0000000848317824 */ /* 0x000fe200078e022f */
[----:B------:R-:W-:Y:S01]  /*6a20*/  IADD3 R6, P5, R18, R66, RZ ;  /* 0x0000004212067210 */ /* 0x000fe20007fbe0ff */
[----:B------:R-:W1:Y:S01]  /*6a30*/  LDS R73, [R212+UR7] ;  /* 0x00000007d4497984 */ /* 0x000e620008000800 */
[----:B------:R-:W-:Y:S01]  /*6a40*/  LEA.HI.X.SX32 R5, R16, R82, 0x1, P6 ;  /* 0x0000005210057211 */ /* 0x000fe200030f0eff */
[----:B------:R-:W-:Y:S01]  /*6a50*/  IMAD R51, R72, 0x8, R49 ;  /* 0x0000000848337824 */ /* 0x000fe200078e0231 */
[----:B------:R-:W-:Y:S01]  /*6a60*/  IADD3 R10, P6, R20, R66, RZ ;  /* 0x00000042140a7210 */ /* 0x000fe20007fde0ff */
[----:B------:R-:W2:Y:S01]  /*6a70*/  LDS R74, [R212+UR7+0x100] ;  /* 0x00010007d44a7984 */ /* 0x000ea20008000800 */
[----:B------:R-:W-:Y:S01]  /*6a80*/  LEA.HI.X.SX32 R9, R19, R82, 0x1, P4 ;  /* 0x0000005213097211 */ /* 0x000fe200020f0eff */
[----:B------:R-:W-:Y:S01]  /*6a90*/  IMAD R53, R72, 0x8, R51 ;  /* 0x0000000848357824 */ /* 0x000fe200078e0233 */
[----:B------:R-:W-:Y:S01]  /*6aa0*/  IADD3 R14, P4, R22, R66, RZ ;  /* 0x00000042160e7210 */ /* 0x000fe20007f9e0ff */
[----:B------:R-:W3:Y:S01]  /*6ab0*/  LDS R75, [R212+UR7+0x200] ;  /* 0x00020007d44b7984 */ /* 0x000ee20008000800 */
[----:B------:R-:W-:Y:S01]  /*6ac0*/  LEA.HI.X.SX32 R7, R18, R82, 0x1, P5 ;  /* 0x0000005212077211 */ /* 0x000fe200028f0eff */
[----:B------:R-:W-:Y:S01]  /*6ad0*/  IMAD R55, R72, 0x8, R53 ;  /* 0x0000000848377824 */ /* 0x000fe200078e0235 */
[----:B------:R-:W-:Y:S01]  /*6ae0*/  IADD3 R12, P5, R21, R66, RZ ;  /* 0x00000042150c7210 */ /* 0x000fe20007fbe0ff */
[----:B------:R-:W4:Y:S01]  /*6af0*/  LDS R76, [R212+UR7+0x300] ;  /* 0x00030007d44c7984 */ /* 0x000f220008000800 */
[----:B------:R-:W-:Y:S01]  /*6b00*/  LEA.HI.X.SX32 R11, R20, R82, 0x1, P6 ;  /* 0x00000052140b7211 */ /* 0x000fe200030f0eff */
[----:B------:R-:W-:Y:S01]  /*6b10*/  IMAD R57, R72, 0x8, R55 ;  /* 0x0000000848397824 */ /* 0x000fe200078e0237 */
[----:B------:R-:W-:Y:S01]  /*6b20*/  IADD3 R16, P6, R23, R66, RZ ;  /* 0x0000004217107210 */ /* 0x000fe20007fde0ff */
[----:B------:R-:W5:Y:S01]  /*6b30*/  LDS R77, [R212+UR7+0x400] ;  /* 0x00040007d44d7984 */ /* 0x000f620008000800 */
[----:B------:R-:W-:Y:S01]  /*6b40*/  LEA.HI.X.SX32 R15, R22, R82, 0x1, P4 ;  /* 0x00000052160f7211 */ /* 0x000fe200020f0eff */
[C---:B------:R-:W-:Y:S01]  /*6b50*/  IMAD R59, R72.reuse, 0x8, R57 ;  /* 0x00000008483b7824 */ /* 0x040fe200078e0239 */
[----:B------:R-:W-:Y:S01]  /*6b60*/  IADD3 R20, P4, R25, R66, RZ ;  /* 0x0000004219147210 */ /* 0x000fe20007f9e0ff */
[----:B------:R-:W5:Y:S01]  /*6b70*/  LDS R78, [R212+UR7+0x500] ;  /* 0x00050007d44e7984 */ /* 0x000f620008000800 */
        /* <DEDUP_REMOVED lines=11> */
[----:B------:R-:W-:Y:S01]  /*6c30*/  ULDC UR4, c[0x0][0x27c] ;  /* 0x00009f0000047ab9 */ /* 0x000fe20000000800 */
[----:B------:R-:W-:Y:S01]  /*6c40*/  LEA.HI.X.SX32 R19, R24, R82, 0x1, P5 ;  /* 0x0000005218137211 */ /* 0x000fe200028f0eff */
[C---:B------:R-:W-:Y:S01]  /*6c50*/  IMAD R3, R72.reuse, 0x8, R65 ;  /* 0x0000000848037824 */ /* 0x040fe200078e0241 */
[----:B------:R-:W-:Y:S01]  /*6c60*/  IADD3 R24, P5, R29, R66, RZ ;  /* 0x000000421d187210 */ /* 0x000fe20007fbe0ff */
[----:B------:R-:W-:Y:S01]  /*6c70*/  UIMAD UR4, UR8, UR4, URZ ;  /* 0x00000004080472a4 */ /* 0x000fe2000f8e023f */
[----:B------:R-:W-:Y:S01]  /*6c80*/  LEA.HI.X.SX32 R23, R27, R82, 0x1, P6 ;  /* 0x000000521b177211 */ /* 0x000fe200030f0eff */
[C---:B------:R-:W-:Y:S01]  /*6c90*/  IMAD R67, R72.reuse, 0x8, R3 ;  /* 0x0000000848437824 */ /* 0x040fe200078e0203 */
[----:B------:R-:W-:Y:S01]  /*6ca0*/  IADD3 R28, P6, R33, R66, RZ ;  /* 0x00000042211c7210 */ /* 0x000fe20007fde0ff */
[----:B------:R-:W-:Y:S01]  /*6cb0*/  USHF.L.U32 UR6, UR4, 0x2, URZ ;  /* 0x0000000204067899 */ /* 0x000fe2000800063f */
[----:B------:R-:W-:Y:S01]  /*6cc0*/  LEA.HI.X.SX32 R27, R31, R82, 0x1, P4 ;  /* 0x000000521f1b7211 */ /* 0x000fe200020f0eff */
[----:B------:R-:W-:Y:S01]  /*6cd0*/  IMAD R72, R72, 0x8, R67 ;  /* 0x0000000848487824 */ /* 0x000fe200078e0243 */
[----:B------:R-:W-:Y:S01]  /*6ce0*/  IADD3 R32, P4, R37, R66, RZ ;  /* 0x0000004225207210 */ /* 0x000fe20007f9e0ff */
[----:B------:R-:W-:Y:S01]  /*6cf0*/  UIMAD.WIDE UR4, UR4, 0x4, URZ ;  /* 0x00000004040478a5 */ /* 0x000fe2000f8e023f */
[----:B------:R-:W-:-:S02]  /*6d00*/  LEA.HI.X.SX32 R25, R29, R82, 0x1, P5 ;  /* 0x000000521d197211 */ /* 0x000fc400028f0eff */
[----:B------:R-:W-:Y:S02]  /*6d10*/  IADD3 R30, P5, R35, R66, RZ ;  /* 0x00000042231e7210 */ /* 0x000fe40007fbe0ff */
[----:B------:R-:W-:Y:S02]  /*6d20*/  LEA.HI.X.SX32 R29, R33, R82, 0x1, P6 ;  /* 0x00000052211d7211 */ /* 0x000fe400030f0eff */
[----:B------:R-:W-:Y:S02]  /*6d30*/  IADD3 R34, P6, R39, R66, RZ ;  /* 0x0000004227227210 */ /* 0x000fe40007fde0ff */
[----:B------:R-:W-:Y:S02]  /*6d40*/  LEA.HI.X.SX32 R33, R37, R82, 0x1, P4 ;  /* 0x0000005225217211 */ /* 0x000fe400020f0eff */
[----:B------:R-:W-:Y:S02]  /*6d50*/  IADD3 R38, P4, R43, R66, RZ ;  /* 0x000000422b267210 */ /* 0x000fe40007f9e0ff */
[----:B------:R-:W-:-:S02]  /*6d60*/  LEA.HI.X.SX32 R31, R35, R82, 0x1, P5 ;  /* 0x00000052231f7211 */ /* 0x000fc400028f0eff */
[----:B0-----:R-:W-:Y:S02]  /*6d70*/  IADD3 R36, P5, R41, R66, RZ ;  /* 0x0000004229247210 */ /* 0x001fe40007fbe0ff */
[----:B------:R-:W-:Y:S02]  /*6d80*/  LEA.HI.X.SX32 R35, R39, R82, 0x1, P6 ;  /* 0x0000005227237211 */ /* 0x000fe400030f0eff */
[----:B------:R-:W-:Y:S02]  /*6d90*/  IADD3 R40, P6, R45, R66, RZ ;  /* 0x000000422d287210 */ /* 0x000fe40007fde0ff */
[----:B------:R-:W-:Y:S02]  /*6da0*/  LEA.HI.X.SX32 R39, R43, R82, 0x1, P4 ;  /* 0x000000522b277211 */ /* 0x000fe400020f0eff */
[----:B------:R-:W-:Y:S02]  /*6db0*/  IADD3 R44, P4, R49, R66, RZ ;  /* 0x00000042312c7210 */ /* 0x000fe40007f9e0ff */
[----:B------:R-:W-:-:S02]  /*6dc0*/  LEA.HI.X.SX32 R37, R41, R82, 0x1, P5 ;  /* 0x0000005229257211 */ /* 0x000fc400028f0eff */
[----:B------:R-:W-:Y:S02]  /*6dd0*/  IADD3 R42, P5, R47, R66, RZ ;  /* 0x000000422f2a7210 */ /* 0x000fe40007fbe0ff */
        /* <DEDUP_REMOVED lines=17> */
[-C--:B------:R-:W-:Y:S02]  /*6ef0*/  LEA.HI.X.SX32 R59, R63, R82.reuse, 0x1, P6 ;  /* 0x000000523f3b7211 */ /* 0x080fe400030f0eff */
[----:B------:R-:W-:Y:S02]  /*6f00*/  LEA.HI.X.SX32 R63, R3, R82, 0x1, P4 ;  /* 0x00000052033f7211 */ /* 0x000fe400020f0eff */
[----:B-1----:R-:W-:Y:S02]  /*6f10*/  PRMT R3, R73, 0x7770, RZ ;  /* 0x0000777049037816 */ /* 0x002fe400000000ff */
[----:B--2---:R-:W-:Y:S02]  /*6f20*/  PRMT R81, R74, 0x7770, RZ ;  /* 0x000077704a517816 */ /* 0x004fe400000000ff */
[----:B---3--:R-:W-:Y:S01]  /*6f30*/  PRMT R83, R75, 0x7770, RZ ;  /* 0x000077704b537816 */ /* 0x008fe200000000ff */
[----:B------:R0:W-:Y:S01]  /*6f40*/  STG.E.U8 desc[UR10][R4.64], R3 ;  /* 0x0000000304007986 */ /* 0x0001e2000c10110a */
[----:B----4-:R-:W-:-:S02]  /*6f50*/  PRMT R85, R76, 0x7770, RZ ;  /* 0x000077704c557816 */ /* 0x010fc400000000ff */
[----:B-----5:R-:W-:Y:S01]  /*6f60*/  PRMT R87, R77, 0x7770, RZ ;  /* 0x000077704d577816 */ /* 0x020fe200000000ff */
[----:B------:R1:W-:Y:S01]  /*6f70*/  STG.E.U8 desc[UR10][R6.64], R81 ;  /* 0x0000005106007986 */ /* 0x0003e2000c10110a */
[----:B------:R-:W-:Y:S02]  /*6f80*/  PRMT R89, R78, 0x7770, RZ ;  /* 0x000077704e597816 */ /* 0x000fe400000000ff */
[----:B------:R-:W-:Y:S01]  /*6f90*/  PRMT R91, R79, 0x7770, RZ ;  /* 0x000077704f5b7816 */ /* 0x000fe200000000ff */
[----:B------:R2:W-:Y:S01]  /*6fa0*/  STG.E.U8 desc[UR10][R8.64], R83 ;  /* 0x0000005308007986 */ /* 0x0005e2000c10110a */
[-C--:B------:R-:W-:Y:S02]  /*6fb0*/  IADD3 R60, P5, R65, R66.reuse, RZ ;  /* 0x00000042413c7210 */ /* 0x080fe40007fbe0ff */
[----:B------:R-:W-:Y:S01]  /*6fc0*/  IADD3 R64, P6, R67, R66, RZ ;  /* 0x0000004243407210 */ /* 0x000fe20007fde0ff */
[----:B------:R3:W-:Y:S01]  /*6fd0*/  STG.E.U8 desc[UR10][R10.64], R85 ;  /* 0x000000550a007986 */ /* 0x0007e2000c10110a */
[----:B0-----:R-:W-:-:S02]  /*6fe0*/  PRMT R3, R80, 0x7770, RZ ;  /* 0x0000777050037816 */ /* 0x001fc400000000ff */
[----:B------:R-:W-:Y:S01]  /*6ff0*/  PRMT R5, R73, 0x7771, RZ ;  /* 0x0000777149057816 */ /* 0x000fe200000000ff */
[----:B------:R0:W-:Y:S01]  /*7000*/  STG.E.U8 desc[UR10][R12.64], R87 ;  /* 0x000000570c007986 */ /* 0x0001e2000c10110a */
[----:B-1----:R-:W-:Y:S02]  /*7010*/  PRMT R7, R74, 0x7771, RZ ;  /* 0x000077714a077816 */ /* 0x002fe400000000ff */
[----:B------:R-:W-:Y:S01]  /*7020*/  LEA.HI.X.SX32 R61, R65, R82, 0x1, P5 ;  /* 0x00000052413d7211 */ /* 0x000fe200028f0eff */
[----:B------:R1:W-:Y:S01]  /*7030*/  STG.E.U8 desc[UR10][R14.64], R89 ;  /* 0x000000590e007986 */ /* 0x0003e2000c10110a */
[----:B--2---:R-:W-:Y:S02]  /*7040*/  PRMT R9, R75, 0x7771, RZ ;  /* 0x000077714b097816 */ /* 0x004fe400000000ff */
[----:B------:R-:W-:Y:S01]  /*7050*/  IADD3 R66, P5, R72, R66, RZ ;  /* 0x0000004248427210 */ /* 0x000fe20007fbe0ff */
[----:B------:R-:W-:Y:S01]  /*7060*/  STG.E.U8 desc[UR10][R16.64], R91 ;  /* 0x0000005b10007986 */ /* 0x000fe2000c10110a */
[----:B---3--:R-:W-:-:S02]  /*7070*/  PRMT R11, R76, 0x7771, RZ ;  /* 0x000077714c0b7816 */ /* 0x008fc400000000ff */
[-C--:B------:R-:W-:Y:S01]  /*7080*/  LEA.HI.X.SX32 R65, R67, R82.reuse, 0x1, P6 ;  /* 0x0000005243417211 */ /* 0x080fe200030f0eff */
[----:B------:R2:W-:Y:S01]  /*7090*/  STG.E.U8 desc[UR10][R18.64], R3 ;  /* 0x0000000312007986 */ /* 0x0005e2000c10110a */
[----:B0-----:R-:W-:Y:S02]  /*70a0*/  PRMT R13, R77, 0x7771, RZ ;  /* 0x000077714d0d7816 */ /* 0x001fe400000000ff */
[----:B------:R-:W-:Y:S01]  /*70b0*/  LEA.HI.X.SX32 R67, R72, R82, 0x1, P5 ;  /* 0x0000005248437211 */ /* 0x000fe200028f0eff */
[----:B------:R0:W-:Y:S01]  /*70c0*/  STG.E.U8 desc[UR10][R20.64], R5 ;  /* 0x0000000514007986 */ /* 0x0001e2000c10110a */
[----:B-1----:R-:W-:Y:S02]  /*70d0*/  PRMT R15, R78, 0x7771, RZ ;  /* 0x000077714e0f7816 */ /* 0x002fe400000000ff */
[----:B------:R-:W-:Y:S01]  /*70e0*/  FSETP.NEU.AND P4, PT, R2, RZ, PT ;  /* 0x000000ff0200720b */ /* 0x000fe20003f8d000 */
[----:B------:R1:W-:Y:S01]  /*70f0*/  STG.E.U8 desc[UR10][R22.64], R7 ;  /* 0x0000000716007986 */ /* 0x0003e2000c10110a */
[----:B------:R-:W-:-:S02]  /*7100*/  FSEL R68, R68, -INF , P3 ;  /* 0xff80000044447808 */ /* 0x000fc40001800000 */
[----:B------:R-:W-:Y:S01]  /*7110*/  FSEL R69, R69, -INF , P2 ;  /* 0xff80000045457808 */ /* 0x000fe20001000000 */
[----:B------:R3:W-:Y:S01]  /*7120*/  STG.E.U8 desc[UR10][R24.64], R9 ;  /* 0x0000000918007986 */ /* 0x0007e2000c10110a */
[----:B--2---:R-:W-:Y:S01]  /*7130*/  PRMT R3, R79, 0x7771, RZ ;  /* 0x000077714f037816 */ /* 0x004fe200000000ff */
[----:B------:R-:W-:Y:S01]  /*7140*/  FFMA R68, R68, 0.69314718246459960938, R117 ;  /* 0x3f31721844447823 */ /* 0x000fe20000000075 */
[----:B------:R-:W-:Y:S01]  /*7150*/  FSEL R70, R70, -INF , P0 ;  /* 0xff80000046467808 */ /* 0x000fe20000000000 */
[----:B------:R2:W-:Y:S01]  /*7160*/  STG.E.U8 desc[UR10][R26.64], R11 ;  /* 0x0000000b1a007986 */ /* 0x0005e2000c10110a */
[----:B0-----:R-:W-:Y:S01]  /*7170*/  PRMT R5, R80, 0x7771, RZ ;  /* 0x0000777150057816 */ /* 0x001fe200000000ff */
[----:B------:R-:W-:Y:S01]  /*7180*/  FFMA R69, R69, 0.69314718246459960938, R116 ;  /* 0x3f31721845457823 */ /* 0x000fe20000000074 */
[----:B------:R-:W-:Y:S01]  /*7190*/  FSEL R71, R71, -INF , P4 ;  /* 0xff80000047477808 */ /* 0x000fe20002000000 */
[----:B------:R0:W-:Y:S01]  /*71a0*/  STG.E.U8 desc[UR10][R28.64], R13 ;  /* 0x0000000d1c007986 */ /* 0x0001e2000c10110a */
[C---:B-1----:R-:W-:Y:S01]  /*71b0*/  PRMT R7, R73.reuse, 0x7772, RZ ;  /* 0x0000777249077816 */ /* 0x042fe200000000ff */
[----:B------:R-:W-:Y:S01]  /*71c0*/  FFMA R70, R70, 0.69314718246459960938, R119 ;  /* 0x3f31721846467823 */ /* 0x000fe20000000077 */
[----:B------:R-:W-:Y:S01]  /*71d0*/  PRMT R73, R73, 0x7773, RZ ;  /* 0x0000777349497816 */ /* 0x000fe200000000ff */
[----:B------:R1:W-:Y:S01]  /*71e0*/  STG.E.U8 desc[UR10][R30.64], R15 ;  /* 0x0000000f1e007986 */ /* 0x0003e2000c10110a */
[----:B---3--:R-:W-:Y:S01]  /*71f0*/  PRMT R9, R74, 0x7772, RZ ;  /* 0x000077724a097816 */ /* 0x008fe200000000ff */
[----:B------:R-:W-:Y:S01]  /*7200*/  FFMA R71, R71, 0.69314718246459960938, R118 ;  /* 0x3f31721847477823 */ /* 0x000fe20000000076 */
[----:B------:R-:W-:Y:S01]  /*7210*/  LOP3.LUT R4, R0, 0x1c, RZ, 0xc0, !PT ;  /* 0x0000001c00047812 */ /* 0x000fe200078ec0ff */
[----:B------:R3:W-:Y:S01]  /*7220*/  STG.E.U8 desc[UR10][R32.64], R3 ;  /* 0x0000000320007986 */ /* 0x0007e2000c10110a */
[----:B--2---:R-:W-:Y:S01]  /*7230*/  PRMT R11, R75, 0x7772, RZ ;  /* 0x000077724b0b7816 */ /* 0x004fe200000000ff */
[----:B------:R-:W-:Y:S01]  /*7240*/  IMAD.HI R0, R221, 0x4, RZ ;  /* 0x00000004dd007827 */ /* 0x000fe200078e02ff */
[----:B------:R-:W-:Y:S01]  /*7250*/  PRMT R75, R75, 0x7773, RZ ;  /* 0x000077734b4b7816 */ /* 0x000fe200000000ff */
[----:B------:R2:W-:Y:S01]  /*7260*/  STG.E.U8 desc[UR10][R34.64], R5 ;  /* 0x0000000522007986 */ /* 0x0005e2000c10110a */
[----:B0-----:R-:W-:-:S02]  /*7270*/  PRMT R13, R76, 0x7772, RZ ;  /* 0x000077724c0d7816 */ /* 0x001fc400000000ff */
[----:B------:R-:W-:Y:S01]  /*7280*/  LEA R4, R4, UR7, 0x2 ;  /* 0x0000000704047c11 */ /* 0x000fe2000f8e10ff */
[----:B------:R0:W-:Y:S01]  /*7290*/  STG.E.U8 desc[UR10][R36.64], R7 ;  /* 0x0000000724007986 */ /* 0x0001e2000c10110a */
[C---:B-1----:R-:W-:Y:S02]  /*72a0*/  PRMT R15, R77.reuse, 0x7772, RZ ;  /* 0x000077724d0f7816 */ /* 0x042fe400000000ff */
[----:B------:R-:W-:Y:S01]  /*72b0*/  PRMT R77, R77, 0x7773, RZ ;  /* 0x000077734d4d7816 */ /* 0x000fe200000000ff */
[----:B------:R1:W-:Y:S01]  /*72c0*/  STG.E.U8 desc[UR10][R38.64], R9 ;  /* 0x0000000926007986 */ /* 0x0003e2000c10110a */
[----:B---3--:R-:W-:Y:S02]  /*72d0*/  PRMT R3, R78, 0x7772, RZ ;  /* 0x000077724e037816 */ /* 0x008fe400000000ff */
[C---:B--2---:R-:W-:Y:S01]  /*72e0*/  PRMT R5, R79.reuse, 0x7772, RZ ;  /* 0x000077724f057816 */ /* 0x044fe200000000ff */
[----:B------:R2:W-:Y:S01]  /*72f0*/  STG.E.U8 desc[UR10][R40.64], R11 ;  /* 0x0000000b28007986 */ /* 0x0005e2000c10110a */
[----:B------:R-:W-:-:S02]  /*7300*/  PRMT R79, R79, 0x7773, RZ ;  /* 0x000077734f4f7816 */ /* 0x000fc400000000ff */
[----:B0-----:R-:W-:Y:S01]  /*7310*/  PRMT R7, R80, 0x7772, RZ ;  /* 0x0000777250077816 */ /* 0x001fe200000000ff */
[----:B------:R-:W-:Y:S01]  /*7320*/  STG.E.U8 desc[UR10][R42.64], R13 ;  /* 0x0000000d2a007986 */ /* 0x000fe2000c10110a */
[----:B-1----:R-:W-:-:S03]  /*7330*/  PRMT R9, R74, 0x7773, RZ ;  /* 0x000077734a097816 */ /* 0x002fc600000000ff */
[----:B------:R-:W-:Y:S04]  /*7340*/  STG.E.U8 desc[UR10][R44.64], R15 ;  /* 0x0000000f2c007986 */ /* 0x000fe8000c10110a */
[----:B------:R0:W-:Y:S01]  /*7350*/  STG.E.U8 desc[UR10][R46.64], R3 ;  /* 0x000000032e007986 */ /* 0x0001e2000c10110a */
[----:B--2---:R-:W-:-:S03]  /*7360*/  PRMT R11, R76, 0x7773, RZ ;  /* 0x000077734c0b7816 */ /* 0x004fc600000000ff */
[----:B------:R1:W-:Y:S04]  /*7370*/  STG.E.U8 desc[UR10][R48.64], R5 ;  /* 0x0000000530007986 */ /* 0x0003e8000c10110a */
[----:B------:R2:W-:Y:S04]  /*7380*/  STG.E.U8 desc[UR10][R50.64], R7 ;  /* 0x0000000732007986 */ /* 0x0005e8000c10110a */
[----:B------:R-:W-:Y:S01]  /*7390*/  STG.E.U8 desc[UR10][R52.64], R73 ;  /* 0x0000004934007986 */ /* 0x000fe2000c10110a */
[----:B0-----:R-:W-:-:S03]  /*73a0*/  PRMT R3, R78, 0x7773, RZ ;  /* 0x000077734e037816 */ /* 0x001fc600000000ff */
[----:B------:R-:W-:Y:S01]  /*73b0*/  STG.E.U8 desc[UR10][R54.64], R9 ;  /* 0x0000000936007986 */ /* 0x000fe2000c10110a */
[----:B-1----:R-:W-:-:S03]  /*73c0*/  PRMT R5, R80, 0x7773, RZ ;  /* 0x0000777350057816 */ /* 0x002fc600000000ff */
[----:B------:R-:W-:Y:S01]  /*73d0*/  STG.E.U8 desc[UR10][R56.64], R75 ;  /* 0x0000004b38007986 */ /* 0x000fe2000c10110a */
[----:B--2---:R-:W0:Y:S03]  /*73e0*/  LDC.64 R6, c[0x0][0x230] ;  /* 0x00008c00ff067b82 */ /* 0x004e260000000a00 */
[----:B------:R-:W-:Y:S04]  /*73f0*/  STG.E.U8 desc[UR10][R58.64], R11 ;  /* 0x0000000b3a007986 */ /* 0x000fe8000c10110a */
[----:B------:R-:W-:Y:S04]  /*7400*/  STG.E.U8 desc[UR10][R60.64], R77 ;  /* 0x0000004d3c007986 */ /* 0x000fe8000c10110a */
[----:B------:R1:W-:Y:S04]  /*7410*/  STG.E.U8 desc[UR10][R62.64], R3 ;  /* 0x000000033e007986 */ /* 0x0003e8000c10110a */
[----:B------:R2:W-:Y:S04]  /*7420*/  STG.E.U8 desc[UR10][R64.64], R79 ;  /* 0x0000004f40007986 */ /* 0x0005e8000c10110a */
[----:B------:R2:W-:Y:S01]  /*7430*/  STG.E.U8 desc[UR10][R66.64], R5 ;  /* 0x0000000542007986 */ /* 0x0005e2000c10110a */
[----:B------:R-:W-:Y:S01]  /*7440*/  BAR.SYNC.DEFER_BLOCKING 0x0 ;  /* 0x0000000000007b1d */ /* 0x000fe20000010000 */
[----:B-1----:R-:W-:-:S05]  /*7450*/  IMAD.SHL.U32 R3, R221, 0x4, RZ ;  /* 0x00000004dd037824 */ /* 0x002fca00078e00ff */
[----:B0-----:R-:W-:-:S04]  /*7460*/  IADD3 R2, P0, P2, R3, UR6, R6 ;  /* 0x0000000603027c10 */ /* 0x001fc8000fa1e006 */
[----:B------:R-:W-:Y:S01]  /*7470*/  IADD3.X R3, R0, UR5, R7, P0, P2 ;  /* 0x0000000500037c10 */ /* 0x000fe200087e4407 */
[----:B------:R2:W-:Y:S01]  /*7480*/  STS.128 [R4], R68 ;  /* 0x0000004404007388 */ /* 0x0005e20000000c00 */
[----:B------:R-:W-:Y:S06]  /*7490*/  BAR.SYNC.DEFER_BLOCKING 0x0 ;  /* 0x0000000000007b1d */ /* 0x000fec0000010000 */
[----:B------:R-:W-:Y:S05]  /*74a0*/  @P1 EXIT ;  /* 0x000000000000194d */ /* 0x000fea0003800000 */
[----:B------:R-:W0:Y:S04]  /*74b0*/  LDS R213, [R213] ;  /* 0x00000000d5d57984 */ /* 0x000e280000000800 */
[----:B0-----:R-:W-:Y:S01]  /*74c0*/  STG.E desc[UR10][R2.64], R213 ;  /* 0x000000d502007986 */ /* 0x001fe2000c10190a */
[----:B------:R-:W-:Y:S05]  /*74d0*/  EXIT ;  /* 0x000000000000794d */ /* 0x000fea0003800000 */
.L_x_2:
[----:B------:R-:W-:-:S00]  /*74e0*/  BRA `(.L_x_2) ;  /* 0xfffffffc00fc7947 */ /* 0x000fc0000383ffff */
[----:B------:R-:W-:-:S00]  /*74f0*/  NOP ;  /* 0x0000000000007918 */ /* 0x000fc00000000000 */
        /* <DEDUP_REMOVED lines=8> */
.L_x_3:


//--------------------- .nv.global.init           --------------------------
	.section	.nv.global.init,"aw",@progbits
.nv.global.init:
	.type		_$_str,@object
	.size		_$_str,(.L_0 - _$_str)
_$_str:
        /*0000*/ 	.byte	0x5f, 0x5f, 0x43, 0x55, 0x44, 0x41, 0x5f, 0x46, 0x54, 0x5a, 0x00
.L_0:


//--------------------- .nv.shared.attn_fwd       --------------------------
	.section	.nv.shared.attn_fwd,"aw",@nobits
	.sectionflags	@""
	.align	16
	.zero		1024


//--------------------- .nv.shared.reserved.0     --------------------------
	.section	.nv.shared.reserved.0,"aw",@nobits
	.weak		__nv_reservedSMEM_offset_0_alias
	.size		__nv_reservedSMEM_offset_0_alias, 0, 0
	.other		__nv_reservedSMEM_offset_0_alias,@"STO_CUDA_RESERVED_SHARED STV_DEFAULT"
__nv_reservedSMEM_offset_0_alias:
	.zero		0


//--------------------- .nv.constant0.attn_fwd    --------------------------
	.section	.nv.constant0.attn_fwd,"a",@progbits
	.sectionflags	@""
	.align	4
.nv.constant0.attn_fwd:
	.zero		664


//--------------------- SYMBOLS --------------------------

	.type		.nv.reservedSmem.offset0,@object
	.size		.nv.reservedSmem.offset0,0x4
